//
// Generated by NVIDIA NVVM Compiler
//
// Compiler Build ID: CL-36424714
// Cuda compilation tools, release 13.0, V13.0.88
// Based on NVVM 20.0.0
//

.version 9.0
.target sm_100
.address_size 64

	// .globl	_Z18shfl_intimage_rowsP5uint4S0_
// _ZZ18shfl_intimage_rowsP5uint4S0_E4sums has been demoted
// _ZZ18shfl_vertical_shflPjiiE4sums has been demoted

.visible .entry _Z18shfl_intimage_rowsP5uint4S0_(
	.param .u64 .ptr .align 1 _Z18shfl_intimage_rowsP5uint4S0__param_0,
	.param .u64 .ptr .align 1 _Z18shfl_intimage_rowsP5uint4S0__param_1
)
{
	.reg .pred 	%p<70>;
	.reg .b32 	%r<445>;
	.reg .b64 	%rd<14>;
	// demoted variable
	.shared .align 4 .b8 _ZZ18shfl_intimage_rowsP5uint4S0_E4sums[512];
	ld.param.u64 	%rd2, [_Z18shfl_intimage_rowsP5uint4S0__param_0];
	ld.param.u64 	%rd1, [_Z18shfl_intimage_rowsP5uint4S0__param_1];
	cvta.to.global.u64 	%rd3, %rd2;
	mov.u32 	%r1, %tid.x;
	mov.u32 	%r2, %ctaid.x;
	mul.lo.s32 	%r238, %r2, 120;
	cvt.u64.u32 	%rd4, %r238;
	cvt.u64.u32 	%rd5, %r1;
	add.s64 	%rd6, %rd4, %rd5;
	shl.b64 	%rd7, %rd6, 4;
	add.s64 	%rd8, %rd3, %rd7;
	ld.global.v4.u32 	{%r239, %r240, %r241, %r242}, [%rd8];
	and.b32  	%r3, %r1, 31;
	and.b32  	%r376, %r239, 255;
	shl.b32 	%r243, %r239, 1;
	and.b32  	%r375, %r243, 510;
	mul.lo.s32 	%r374, %r376, 3;
	shl.b32 	%r244, %r239, 2;
	and.b32  	%r373, %r244, 1020;
	and.b32  	%r8, %r240, 255;
	and.b32  	%r9, %r241, 255;
	and.b32  	%r10, %r242, 255;
	add.s32 	%r372, %r8, %r373;
	add.s32 	%r371, %r372, %r8;
	add.s32 	%r370, %r371, %r8;
	add.s32 	%r369, %r370, %r8;
	add.s32 	%r368, %r9, %r369;
	add.s32 	%r367, %r368, %r9;
	add.s32 	%r366, %r367, %r9;
	shl.b32 	%r245, %r241, 2;
	and.b32  	%r246, %r245, 1020;
	add.s32 	%r365, %r369, %r246;
	add.s32 	%r364, %r10, %r365;
	add.s32 	%r363, %r364, %r10;
	add.s32 	%r362, %r363, %r10;
	add.s32 	%r247, %r9, %r10;
	shl.b32 	%r248, %r247, 2;
	add.s32 	%r361, %r248, %r369;
	shfl.sync.up.b32	%r23|%p4, %r361, 1, 0, -1;
	setp.eq.s32 	%p5, %r3, 0;
	@%p5 bra 	$L__BB0_2;
	add.s32 	%r24, %r376, %r23;
	add.s32 	%r375, %r24, %r376;
	add.s32 	%r374, %r375, %r376;
	add.s32 	%r373, %r374, %r376;
	add.s32 	%r372, %r373, %r8;
	add.s32 	%r371, %r372, %r8;
	add.s32 	%r370, %r371, %r8;
	add.s32 	%r369, %r370, %r8;
	add.s32 	%r368, %r369, %r9;
	add.s32 	%r367, %r368, %r9;
	add.s32 	%r366, %r367, %r9;
	add.s32 	%r365, %r366, %r9;
	add.s32 	%r364, %r365, %r10;
	add.s32 	%r363, %r364, %r10;
	add.s32 	%r362, %r363, %r10;
	add.s32 	%r361, %r362, %r10;
	mov.u32 	%r376, %r24;
$L__BB0_2:
	shfl.sync.up.b32	%r56|%p6, %r361, 2, 0, -1;
	setp.lt.u32 	%p7, %r3, 2;
	@%p7 bra 	$L__BB0_4;
	add.s32 	%r376, %r376, %r56;
	add.s32 	%r375, %r375, %r56;
	add.s32 	%r374, %r374, %r56;
	add.s32 	%r373, %r373, %r56;
	add.s32 	%r372, %r372, %r56;
	add.s32 	%r371, %r371, %r56;
	add.s32 	%r370, %r370, %r56;
	add.s32 	%r369, %r369, %r56;
	add.s32 	%r368, %r368, %r56;
	add.s32 	%r367, %r367, %r56;
	add.s32 	%r366, %r366, %r56;
	add.s32 	%r365, %r365, %r56;
	add.s32 	%r364, %r364, %r56;
	add.s32 	%r363, %r363, %r56;
	add.s32 	%r362, %r362, %r56;
	add.s32 	%r361, %r361, %r56;
$L__BB0_4:
	shfl.sync.up.b32	%r89|%p8, %r361, 4, 0, -1;
	setp.lt.u32 	%p9, %r3, 4;
	@%p9 bra 	$L__BB0_6;
	add.s32 	%r376, %r376, %r89;
	add.s32 	%r375, %r375, %r89;
	add.s32 	%r374, %r374, %r89;
	add.s32 	%r373, %r373, %r89;
	add.s32 	%r372, %r372, %r89;
	add.s32 	%r371, %r371, %r89;
	add.s32 	%r370, %r370, %r89;
	add.s32 	%r369, %r369, %r89;
	add.s32 	%r368, %r368, %r89;
	add.s32 	%r367, %r367, %r89;
	add.s32 	%r366, %r366, %r89;
	add.s32 	%r365, %r365, %r89;
	add.s32 	%r364, %r364, %r89;
	add.s32 	%r363, %r363, %r89;
	add.s32 	%r362, %r362, %r89;
	add.s32 	%r361, %r361, %r89;
$L__BB0_6:
	shfl.sync.up.b32	%r122|%p10, %r361, 8, 0, -1;
	setp.lt.u32 	%p11, %r3, 8;
	@%p11 bra 	$L__BB0_8;
	add.s32 	%r376, %r376, %r122;
	add.s32 	%r375, %r375, %r122;
	add.s32 	%r374, %r374, %r122;
	add.s32 	%r373, %r373, %r122;
	add.s32 	%r372, %r372, %r122;
	add.s32 	%r371, %r371, %r122;
	add.s32 	%r370, %r370, %r122;
	add.s32 	%r369, %r369, %r122;
	add.s32 	%r368, %r368, %r122;
	add.s32 	%r367, %r367, %r122;
	add.s32 	%r366, %r366, %r122;
	add.s32 	%r365, %r365, %r122;
	add.s32 	%r364, %r364, %r122;
	add.s32 	%r363, %r363, %r122;
	add.s32 	%r362, %r362, %r122;
	add.s32 	%r361, %r361, %r122;
$L__BB0_8:
	shfl.sync.up.b32	%r155|%p12, %r361, 16, 0, -1;
	setp.lt.u32 	%p13, %r3, 16;
	@%p13 bra 	$L__BB0_10;
	add.s32 	%r376, %r376, %r155;
	add.s32 	%r375, %r375, %r155;
	add.s32 	%r374, %r374, %r155;
	add.s32 	%r373, %r373, %r155;
	add.s32 	%r372, %r372, %r155;
	add.s32 	%r371, %r371, %r155;
	add.s32 	%r370, %r370, %r155;
	add.s32 	%r369, %r369, %r155;
	add.s32 	%r368, %r368, %r155;
	add.s32 	%r367, %r367, %r155;
	add.s32 	%r366, %r366, %r155;
	add.s32 	%r365, %r365, %r155;
	add.s32 	%r364, %r364, %r155;
	add.s32 	%r363, %r363, %r155;
	add.s32 	%r362, %r362, %r155;
	add.s32 	%r361, %r361, %r155;
$L__BB0_10:
	setp.ne.s32 	%p14, %r3, 31;
	shr.u32 	%r249, %r1, 3;
	and.b32  	%r250, %r249, 124;
	mov.u32 	%r251, _ZZ18shfl_intimage_rowsP5uint4S0_E4sums;
	add.s32 	%r188, %r251, %r250;
	@%p14 bra 	$L__BB0_12;
	st.shared.u32 	[%r188], %r361;
$L__BB0_12:
	bar.sync 	0;
	setp.gt.u32 	%p15, %r1, 31;
	@%p15 bra 	$L__BB0_14;
	setp.lt.u32 	%p16, %r3, 16;
	setp.lt.u32 	%p17, %r3, 8;
	setp.lt.u32 	%p18, %r3, 4;
	setp.lt.u32 	%p19, %r3, 2;
	setp.eq.s32 	%p20, %r3, 0;
	shl.b32 	%r252, %r3, 2;
	add.s32 	%r254, %r251, %r252;
	ld.shared.u32 	%r255, [%r254];
	shfl.sync.up.b32	%r256|%p21, %r255, 1, 0, -1;
	selp.b32 	%r257, 0, %r256, %p20;
	add.s32 	%r258, %r257, %r255;
	shfl.sync.up.b32	%r259|%p22, %r258, 2, 0, -1;
	selp.b32 	%r260, 0, %r259, %p19;
	add.s32 	%r261, %r260, %r258;
	shfl.sync.up.b32	%r262|%p23, %r261, 4, 0, -1;
	selp.b32 	%r263, 0, %r262, %p18;
	add.s32 	%r264, %r263, %r261;
	shfl.sync.up.b32	%r265|%p24, %r264, 8, 0, -1;
	selp.b32 	%r266, 0, %r265, %p17;
	add.s32 	%r267, %r266, %r264;
	shfl.sync.up.b32	%r268|%p25, %r267, 16, 0, -1;
	selp.b32 	%r269, 0, %r268, %p16;
	add.s32 	%r270, %r269, %r267;
	shfl.sync.up.b32	%r271|%p26, %r270, 32, 0, -1;
	st.shared.u32 	[%r254], %r270;
$L__BB0_14:
	setp.lt.u32 	%p27, %r1, 32;
	bar.sync 	0;
	@%p27 bra 	$L__BB0_16;
	ld.shared.u32 	%r272, [%r188+-4];
	add.s32 	%r376, %r376, %r272;
	add.s32 	%r375, %r375, %r272;
	add.s32 	%r374, %r374, %r272;
	add.s32 	%r373, %r373, %r272;
	add.s32 	%r372, %r372, %r272;
	add.s32 	%r371, %r371, %r272;
	add.s32 	%r370, %r370, %r272;
	add.s32 	%r369, %r369, %r272;
	add.s32 	%r368, %r368, %r272;
	add.s32 	%r367, %r367, %r272;
	add.s32 	%r366, %r366, %r272;
	add.s32 	%r365, %r365, %r272;
	add.s32 	%r364, %r364, %r272;
	add.s32 	%r363, %r363, %r272;
	add.s32 	%r362, %r362, %r272;
	add.s32 	%r361, %r361, %r272;
$L__BB0_16:
	shfl.sync.bfly.b32	%r221|%p29, %r372, 1, 31, -1;
	shfl.sync.bfly.b32	%r222|%p30, %r371, 1, 31, -1;
	shfl.sync.bfly.b32	%r223|%p31, %r370, 1, 31, -1;
	shfl.sync.bfly.b32	%r224|%p32, %r369, 1, 31, -1;
	shfl.sync.bfly.b32	%r225|%p33, %r368, 2, 31, -1;
	shfl.sync.bfly.b32	%r226|%p34, %r367, 2, 31, -1;
	shfl.sync.bfly.b32	%r227|%p35, %r366, 2, 31, -1;
	shfl.sync.bfly.b32	%r228|%p36, %r365, 2, 31, -1;
	shfl.sync.bfly.b32	%r229|%p37, %r364, 3, 31, -1;
	shfl.sync.bfly.b32	%r230|%p38, %r363, 3, 31, -1;
	shfl.sync.bfly.b32	%r231|%p39, %r362, 3, 31, -1;
	shfl.sync.bfly.b32	%r232|%p40, %r361, 3, 31, -1;
	and.b32  	%r233, %r1, 3;
	setp.eq.s32 	%p41, %r233, 0;
	mov.pred 	%p69, 0;
	mov.pred 	%p67, %p69;
	mov.pred 	%p68, %p69;
	mov.u32 	%r441, %r376;
	mov.u32 	%r442, %r375;
	mov.u32 	%r443, %r374;
	mov.u32 	%r444, %r373;
	@%p41 bra 	$L__BB0_21;
	mov.pred 	%p68, -1;
	setp.eq.s32 	%p44, %r233, 1;
	mov.u32 	%r441, %r221;
	mov.u32 	%r442, %r222;
	mov.u32 	%r443, %r223;
	mov.u32 	%r444, %r224;
	@%p44 bra 	$L__BB0_21;
	setp.ne.s32 	%p45, %r233, 2;
	@%p45 bra 	$L__BB0_20;
	mov.pred 	%p47, -1;
	mov.pred 	%p67, %p69;
	mov.pred 	%p68, %p69;
	mov.pred 	%p69, %p47;
	mov.u32 	%r441, %r225;
	mov.u32 	%r442, %r226;
	mov.u32 	%r443, %r227;
	mov.u32 	%r444, %r228;
	bra.uni 	$L__BB0_21;
$L__BB0_20:
	mov.pred 	%p67, -1;
	mov.pred 	%p68, %p69;
	mov.u32 	%r441, %r229;
	mov.u32 	%r442, %r230;
	mov.u32 	%r443, %r231;
	mov.u32 	%r444, %r232;
$L__BB0_21:
	setp.eq.s32 	%p50, %r233, 0;
	cvta.to.global.u64 	%rd9, %rd1;
	mul.lo.s32 	%r273, %r2, 480;
	or.b32  	%r274, %r273, %r233;
	shl.b32 	%r275, %r1, 2;
	and.b32  	%r276, %r275, 4080;
	add.s32 	%r277, %r274, %r276;
	mul.wide.u32 	%rd10, %r277, 16;
	add.s64 	%rd11, %rd9, %rd10;
	st.global.v4.u32 	[%rd11], {%r441, %r442, %r443, %r444};
	selp.b32 	%r278, %r373, %r444, %p69;
	selp.b32 	%r279, %r374, %r443, %p69;
	selp.b32 	%r280, %r375, %r442, %p69;
	selp.b32 	%r281, %r376, %r441, %p69;
	selp.b32 	%r282, %r224, %r278, %p67;
	selp.b32 	%r283, %r223, %r279, %p67;
	selp.b32 	%r284, %r222, %r280, %p67;
	selp.b32 	%r285, %r221, %r281, %p67;
	selp.b32 	%r286, %r228, %r282, %p50;
	selp.b32 	%r287, %r227, %r283, %p50;
	selp.b32 	%r288, %r226, %r284, %p50;
	selp.b32 	%r289, %r225, %r285, %p50;
	selp.b32 	%r290, %r232, %r286, %p68;
	selp.b32 	%r291, %r231, %r287, %p68;
	selp.b32 	%r292, %r230, %r288, %p68;
	selp.b32 	%r293, %r229, %r289, %p68;
	xor.b32  	%r294, %r233, 2;
	or.b32  	%r295, %r294, %r273;
	add.s32 	%r296, %r295, %r276;
	mul.wide.u32 	%rd12, %r296, 16;
	add.s64 	%rd13, %rd9, %rd12;
	st.global.v4.u32 	[%rd13+128], {%r293, %r292, %r291, %r290};
	shfl.sync.bfly.b32	%r297|%p51, %r376, 1, 31, -1;
	shfl.sync.bfly.b32	%r298|%p52, %r375, 1, 31, -1;
	shfl.sync.bfly.b32	%r299|%p53, %r374, 1, 31, -1;
	shfl.sync.bfly.b32	%r300|%p54, %r373, 1, 31, -1;
	shfl.sync.bfly.b32	%r301|%p55, %r221, 1, 31, -1;
	shfl.sync.bfly.b32	%r302|%p56, %r222, 1, 31, -1;
	shfl.sync.bfly.b32	%r303|%p57, %r223, 1, 31, -1;
	shfl.sync.bfly.b32	%r304|%p58, %r224, 1, 31, -1;
	shfl.sync.bfly.b32	%r305|%p59, %r225, 1, 31, -1;
	shfl.sync.bfly.b32	%r306|%p60, %r226, 1, 31, -1;
	shfl.sync.bfly.b32	%r307|%p61, %r227, 1, 31, -1;
	shfl.sync.bfly.b32	%r308|%p62, %r228, 1, 31, -1;
	shfl.sync.bfly.b32	%r309|%p63, %r229, 1, 31, -1;
	shfl.sync.bfly.b32	%r310|%p64, %r230, 1, 31, -1;
	shfl.sync.bfly.b32	%r311|%p65, %r231, 1, 31, -1;
	shfl.sync.bfly.b32	%r312|%p66, %r232, 1, 31, -1;
	selp.b32 	%r313, %r300, %r290, %p50;
	selp.b32 	%r314, %r299, %r291, %p50;
	selp.b32 	%r315, %r298, %r292, %p50;
	selp.b32 	%r316, %r297, %r293, %p50;
	selp.b32 	%r317, %r304, %r313, %p68;
	selp.b32 	%r318, %r303, %r314, %p68;
	selp.b32 	%r319, %r302, %r315, %p68;
	selp.b32 	%r320, %r301, %r316, %p68;
	selp.b32 	%r321, %r308, %r317, %p69;
	selp.b32 	%r322, %r307, %r318, %p69;
	selp.b32 	%r323, %r306, %r319, %p69;
	selp.b32 	%r324, %r305, %r320, %p69;
	selp.b32 	%r325, %r312, %r321, %p67;
	selp.b32 	%r326, %r311, %r322, %p67;
	selp.b32 	%r327, %r310, %r323, %p67;
	selp.b32 	%r328, %r309, %r324, %p67;
	st.global.v4.u32 	[%rd11+64], {%r328, %r327, %r326, %r325};
	selp.b32 	%r329, %r300, %r325, %p69;
	selp.b32 	%r330, %r299, %r326, %p69;
	selp.b32 	%r331, %r298, %r327, %p69;
	selp.b32 	%r332, %r297, %r328, %p69;
	selp.b32 	%r333, %r304, %r329, %p67;
	selp.b32 	%r334, %r303, %r330, %p67;
	selp.b32 	%r335, %r302, %r331, %p67;
	selp.b32 	%r336, %r301, %r332, %p67;
	selp.b32 	%r337, %r308, %r333, %p50;
	selp.b32 	%r338, %r307, %r334, %p50;
	selp.b32 	%r339, %r306, %r335, %p50;
	selp.b32 	%r340, %r305, %r336, %p50;
	selp.b32 	%r341, %r312, %r337, %p68;
	selp.b32 	%r342, %r311, %r338, %p68;
	selp.b32 	%r343, %r310, %r339, %p68;
	selp.b32 	%r344, %r309, %r340, %p68;
	st.global.v4.u32 	[%rd13+192], {%r344, %r343, %r342, %r341};
	ret;

}
	// .globl	_Z18shfl_vertical_shflPjii
.visible .entry _Z18shfl_vertical_shflPjii(
	.param .u64 .ptr .align 1 _Z18shfl_vertical_shflPjii_param_0,
	.param .u32 _Z18shfl_vertical_shflPjii_param_1,
	.param .u32 _Z18shfl_vertical_shflPjii_param_2
)
{
	.reg .pred 	%p<34>;
	.reg .b32 	%r<139>;
	.reg .b64 	%rd<20>;
	// demoted variable
	.shared .align 4 .b8 _ZZ18shfl_vertical_shflPjiiE4sums[1152];
	ld.param.u64 	%rd7, [_Z18shfl_vertical_shflPjii_param_0];
	ld.param.u32 	%r39, [_Z18shfl_vertical_shflPjii_param_1];
	cvta.to.global.u64 	%rd1, %rd7;
	mov.u32 	%r40, %ctaid.x;
	mov.u32 	%r41, %ntid.x;
	mov.u32 	%r42, %tid.x;
	mad.lo.s32 	%r43, %r40, %r41, %r42;
	shr.s32 	%r44, %r43, 31;
	shr.u32 	%r45, %r44, 29;
	add.s32 	%r46, %r43, %r45;
	and.b32  	%r47, %r46, -8;
	sub.s32 	%r1, %r43, %r47;
	mov.u32 	%r48, _ZZ18shfl_vertical_shflPjiiE4sums;
	mad.lo.s32 	%r49, %r42, 36, %r48;
	mov.u32 	%r2, %tid.y;
	shl.b32 	%r50, %r2, 2;
	add.s32 	%r3, %r49, %r50;
	mov.b32 	%r133, 0;
	st.shared.u32 	[%r3], %r133;
	bar.sync 	0;
	cvt.s64.s32 	%rd2, %r43;
	shr.u32 	%r51, %r42, 3;
	add.s32 	%r52, %r51, %r50;
	mad.lo.s32 	%r53, %r52, 36, %r48;
	shl.b32 	%r54, %r42, 2;
	and.b32  	%r55, %r54, 28;
	add.s32 	%r4, %r53, %r55;
	mov.u32 	%r56, %ntid.y;
	shl.b32 	%r57, %r56, 2;
	add.s32 	%r5, %r49, %r57;
	add.s32 	%r58, %r2, 8;
	mul.lo.s32 	%r132, %r39, %r58;
	shl.b32 	%r7, %r39, 5;
	add.s32 	%r59, %r2, 16;
	mul.lo.s32 	%r131, %r39, %r59;
	add.s32 	%r60, %r2, 24;
	mul.lo.s32 	%r130, %r39, %r60;
	mul.lo.s32 	%r129, %r2, %r39;
	mov.u32 	%r134, %r133;
$L__BB1_1:
	setp.lt.u32 	%p1, %r1, 4;
	setp.lt.u32 	%p2, %r1, 2;
	setp.eq.s32 	%p3, %r1, 0;
	setp.eq.s32 	%p4, %r2, 0;
	cvt.u64.u32 	%rd8, %r129;
	add.s64 	%rd9, %rd8, %rd2;
	shl.b64 	%rd10, %rd9, 2;
	add.s64 	%rd3, %rd1, %rd10;
	ld.global.u32 	%r135, [%rd3];
	st.shared.u32 	[%r3], %r135;
	bar.sync 	0;
	ld.shared.u32 	%r61, [%r4];
	shfl.sync.up.b32	%r62|%p5, %r61, 1, 0, -1;
	selp.b32 	%r63, 0, %r62, %p3;
	add.s32 	%r64, %r63, %r61;
	shfl.sync.up.b32	%r65|%p6, %r64, 2, 0, -1;
	selp.b32 	%r66, 0, %r65, %p2;
	add.s32 	%r67, %r66, %r64;
	shfl.sync.up.b32	%r68|%p7, %r67, 4, 0, -1;
	selp.b32 	%r69, 0, %r68, %p1;
	add.s32 	%r70, %r69, %r67;
	shfl.sync.up.b32	%r71|%p8, %r70, 8, 0, -1;
	shr.s32 	%r72, %r1, 31;
	and.b32  	%r73, %r72, %r71;
	add.s32 	%r74, %r73, %r70;
	st.shared.u32 	[%r4], %r74;
	bar.sync 	0;
	@%p4 bra 	$L__BB1_3;
	ld.shared.u32 	%r75, [%r3+-4];
	add.s32 	%r135, %r75, %r135;
$L__BB1_3:
	setp.lt.u32 	%p9, %r1, 4;
	setp.lt.u32 	%p10, %r1, 2;
	setp.eq.s32 	%p11, %r1, 0;
	setp.eq.s32 	%p12, %r2, 0;
	add.s32 	%r76, %r135, %r134;
	ld.shared.u32 	%r77, [%r5+-4];
	add.s32 	%r20, %r77, %r134;
	bar.sync 	0;
	st.global.u32 	[%rd3], %r76;
	cvt.u64.u32 	%rd11, %r132;
	add.s64 	%rd12, %rd11, %rd2;
	shl.b64 	%rd13, %rd12, 2;
	add.s64 	%rd4, %rd1, %rd13;
	ld.global.u32 	%r136, [%rd4];
	st.shared.u32 	[%r3], %r136;
	bar.sync 	0;
	ld.shared.u32 	%r78, [%r4];
	shfl.sync.up.b32	%r79|%p13, %r78, 1, 0, -1;
	selp.b32 	%r80, 0, %r79, %p11;
	add.s32 	%r81, %r80, %r78;
	shfl.sync.up.b32	%r82|%p14, %r81, 2, 0, -1;
	selp.b32 	%r83, 0, %r82, %p10;
	add.s32 	%r84, %r83, %r81;
	shfl.sync.up.b32	%r85|%p15, %r84, 4, 0, -1;
	selp.b32 	%r86, 0, %r85, %p9;
	add.s32 	%r87, %r86, %r84;
	shfl.sync.up.b32	%r88|%p16, %r87, 8, 0, -1;
	and.b32  	%r90, %r72, %r88;
	add.s32 	%r91, %r90, %r87;
	st.shared.u32 	[%r4], %r91;
	bar.sync 	0;
	@%p12 bra 	$L__BB1_5;
	ld.shared.u32 	%r92, [%r3+-4];
	add.s32 	%r136, %r92, %r136;
$L__BB1_5:
	setp.lt.u32 	%p17, %r1, 4;
	setp.lt.u32 	%p18, %r1, 2;
	setp.eq.s32 	%p19, %r1, 0;
	setp.eq.s32 	%p20, %r2, 0;
	add.s32 	%r93, %r136, %r20;
	ld.shared.u32 	%r94, [%r5+-4];
	add.s32 	%r24, %r94, %r20;
	bar.sync 	0;
	st.global.u32 	[%rd4], %r93;
	cvt.u64.u32 	%rd14, %r131;
	add.s64 	%rd15, %rd14, %rd2;
	shl.b64 	%rd16, %rd15, 2;
	add.s64 	%rd5, %rd1, %rd16;
	ld.global.u32 	%r137, [%rd5];
	st.shared.u32 	[%r3], %r137;
	bar.sync 	0;
	ld.shared.u32 	%r95, [%r4];
	shfl.sync.up.b32	%r96|%p21, %r95, 1, 0, -1;
	selp.b32 	%r97, 0, %r96, %p19;
	add.s32 	%r98, %r97, %r95;
	shfl.sync.up.b32	%r99|%p22, %r98, 2, 0, -1;
	selp.b32 	%r100, 0, %r99, %p18;
	add.s32 	%r101, %r100, %r98;
	shfl.sync.up.b32	%r102|%p23, %r101, 4, 0, -1;
	selp.b32 	%r103, 0, %r102, %p17;
	add.s32 	%r104, %r103, %r101;
	shfl.sync.up.b32	%r105|%p24, %r104, 8, 0, -1;
	and.b32  	%r107, %r72, %r105;
	add.s32 	%r108, %r107, %r104;
	st.shared.u32 	[%r4], %r108;
	bar.sync 	0;
	@%p20 bra 	$L__BB1_7;
	ld.shared.u32 	%r109, [%r3+-4];
	add.s32 	%r137, %r109, %r137;
$L__BB1_7:
	add.s32 	%r110, %r137, %r24;
	ld.shared.u32 	%r111, [%r5+-4];
	add.s32 	%r28, %r111, %r24;
	bar.sync 	0;
	st.global.u32 	[%rd5], %r110;
	setp.eq.s32 	%p25, %r133, 132;
	@%p25 bra 	$L__BB1_11;
	setp.lt.u32 	%p26, %r1, 4;
	setp.lt.u32 	%p27, %r1, 2;
	setp.eq.s32 	%p28, %r1, 0;
	setp.eq.s32 	%p29, %r2, 0;
	cvt.u64.u32 	%rd17, %r130;
	add.s64 	%rd18, %rd17, %rd2;
	shl.b64 	%rd19, %rd18, 2;
	add.s64 	%rd6, %rd1, %rd19;
	ld.global.u32 	%r138, [%rd6];
	st.shared.u32 	[%r3], %r138;
	bar.sync 	0;
	ld.shared.u32 	%r112, [%r4];
	shfl.sync.up.b32	%r113|%p30, %r112, 1, 0, -1;
	selp.b32 	%r114, 0, %r113, %p28;
	add.s32 	%r115, %r114, %r112;
	shfl.sync.up.b32	%r116|%p31, %r115, 2, 0, -1;
	selp.b32 	%r117, 0, %r116, %p27;
	add.s32 	%r118, %r117, %r115;
	shfl.sync.up.b32	%r119|%p32, %r118, 4, 0, -1;
	selp.b32 	%r120, 0, %r119, %p26;
	add.s32 	%r121, %r120, %r118;
	shfl.sync.up.b32	%r122|%p33, %r121, 8, 0, -1;
	and.b32  	%r124, %r72, %r122;
	add.s32 	%r125, %r124, %r121;
	st.shared.u32 	[%r4], %r125;
	bar.sync 	0;
	@%p29 bra 	$L__BB1_10;
	ld.shared.u32 	%r126, [%r3+-4];
	add.s32 	%r138, %r126, %r138;
$L__BB1_10:
	add.s32 	%r127, %r138, %r28;
	ld.shared.u32 	%r128, [%r5+-4];
	add.s32 	%r134, %r128, %r28;
	bar.sync 	0;
	st.global.u32 	[%rd6], %r127;
	add.s32 	%r133, %r133, 4;
	add.s32 	%r132, %r132, %r7;
	add.s32 	%r131, %r131, %r7;
	add.s32 	%r130, %r130, %r7;
	add.s32 	%r129, %r129, %r7;
	bra.uni 	$L__BB1_1;
$L__BB1_11:
	ret;

}


// ===== COMPILED SASS (sm_100) =====

	.target	sm_100

	.elftype	@"ET_EXEC"


//--------------------- .note.nv.tkinfo           --------------------------
	.section	.note.nv.tkinfo,"",@"SHT_NOTE"
	.sectionflags	@"SHF_NOTE_NV_TKINFO"
	.tkinfo
        /*0018*/ 	.word	0x00000002
        /*0030*/ 	.string	""
        /*0030*/ 	.string	"ptxas"
        /*0030*/ 	.string	"Cuda compilation tools, release 13.0, V13.0.88"
        /*0030*/ 	.string	"Build cuda_13.0.r13.0/compiler.36424714_0"
        /*0030*/ 	.string	"-arch sm_100 -m 64 "



//--------------------- .note.nv.cuinfo           --------------------------
	.section	.note.nv.cuinfo,"",@"SHT_NOTE"
	.sectionflags	@"SHF_NOTE_NV_CUINFO"
        /*0018*/ 	.short	0x0002
        /*001a*/ 	.short	0x0064
        /*001c*/ 	.short	0x0082
	.zero		2


//--------------------- .nv.info                  --------------------------
	.section	.nv.info,"",@"SHT_CUDA_INFO"
	.align	4


	//----- nvinfo : EIATTR_REGCOUNT
	.align		4
        /*0000*/ 	.byte	0x04, 0x2f
        /*0002*/ 	.short	(.L_1 - .L_0)
	.align		4
.L_0:
        /*0004*/ 	.word	index@(_Z18shfl_intimage_rowsP5uint4S0_)
        /*0008*/ 	.word	0x00000020


	//----- nvinfo : EIATTR_FRAME_SIZE
	.align		4
.L_1:
        /*000c*/ 	.byte	0x04, 0x11
        /*000e*/ 	.short	(.L_3 - .L_2)
	.align		4
.L_2:
        /*0010*/ 	.word	index@(_Z18shfl_intimage_rowsP5uint4S0_)
        /*0014*/ 	.word	0x00000000


	//----- nvinfo : EIATTR_REGCOUNT
	.align		4
.L_3:
        /*0018*/ 	.byte	0x04, 0x2f
        /*001a*/ 	.short	(.L_5 - .L_4)
	.align		4
.L_4:
        /*001c*/ 	.word	index@(_Z18shfl_vertical_shflPjii)
        /*0020*/ 	.word	0x0000001d


	//----- nvinfo : EIATTR_FRAME_SIZE
	.align		4
.L_5:
        /*0024*/ 	.byte	0x04, 0x11
        /*0026*/ 	.short	(.L_7 - .L_6)
	.align		4
.L_6:
        /*0028*/ 	.word	index@(_Z18shfl_vertical_shflPjii)
        /*002c*/ 	.word	0x00000000


	//----- nvinfo : EIATTR_MIN_STACK_SIZE
	.align		4
.L_7:
        /*0030*/ 	.byte	0x04, 0x12
        /*0032*/ 	.short	(.L_9 - .L_8)
	.align		4
.L_8:
        /*0034*/ 	.word	index@(_Z18shfl_vertical_shflPjii)
        /*0038*/ 	.word	0x00000000


	//----- nvinfo : EIATTR_MIN_STACK_SIZE
	.align		4
.L_9:
        /*003c*/ 	.byte	0x04, 0x12
        /*003e*/ 	.short	(.L_11 - .L_10)
	.align		4
.L_10:
        /*0040*/ 	.word	index@(_Z18shfl_intimage_rowsP5uint4S0_)
        /*0044*/ 	.word	0x00000000
.L_11:


//--------------------- .nv.compat                --------------------------
	.section	.nv.compat,"",@"SHT_CUDA_COMPAT_INFO"
	.align	4
        /*0000*/ 	.byte	0x02, 0x09, 0x00, 0x00, 0x02, 0x02, 0x01, 0x00, 0x02, 0x05, 0x05, 0x00, 0x03, 0x07, 0x01, 0x01
        /*0010*/ 	.byte	0x02, 0x03, 0x00, 0x00, 0x02, 0x06, 0x01, 0x00, 0x04, 0x0b, 0x08, 0x00, 0x09, 0x00, 0x00, 0x00
        /*0020*/ 	.byte	0x00, 0x00, 0x00, 0x00


//--------------------- .nv.info._Z18shfl_vertical_shflPjii --------------------------
	.section	.nv.info._Z18shfl_vertical_shflPjii,"",@"SHT_CUDA_INFO"
	.sectionflags	@""
	.align	4


	//----- nvinfo : EIATTR_CUDA_API_VERSION
	.align		4
        /*0000*/ 	.byte	0x04, 0x37
        /*0002*/ 	.short	(.L_13 - .L_12)
.L_12:
        /*0004*/ 	.word	0x00000082


	//----- nvinfo : EIATTR_KPARAM_INFO
	.align		4
.L_13:
        /*0008*/ 	.byte	0x04, 0x17
        /*000a*/ 	.short	(.L_15 - .L_14)
.L_14:
        /*000c*/ 	.word	0x00000000
        /*0010*/ 	.short	0x0002
        /*0012*/ 	.short	0x000c
        /*0014*/ 	.byte	0x00, 0xf0, 0x11, 0x00


	//----- nvinfo : EIATTR_KPARAM_INFO
	.align		4
.L_15:
        /*0018*/ 	.byte	0x04, 0x17
        /*001a*/ 	.short	(.L_17 - .L_16)
.L_16:
        /*001c*/ 	.word	0x00000000
        /*0020*/ 	.short	0x0001
        /*0022*/ 	.short	0x0008
        /*0024*/ 	.byte	0x00, 0xf0, 0x11, 0x00


	//----- nvinfo : EIATTR_KPARAM_INFO
	.align		4
.L_17:
        /*0028*/ 	.byte	0x04, 0x17
        /*002a*/ 	.short	(.L_19 - .L_18)
.L_18:
        /*002c*/ 	.word	0x00000000
        /*0030*/ 	.short	0x0000
        /*0032*/ 	.short	0x0000
        /*0034*/ 	.byte	0x00, 0xf5, 0x21, 0x00


	//----- nvinfo : EIATTR_SPARSE_MMA_MASK
	.align		4
.L_19:
        /*0038*/ 	.byte	0x03, 0x50
        /*003a*/ 	.short	0x0000


	//----- nvinfo : EIATTR_MAXREG_COUNT
	.align		4
        /*003c*/ 	.byte	0x03, 0x1b
        /*003e*/ 	.short	0x00ff


	//----- nvinfo : EIATTR_NUM_BARRIERS
	.align		4
        /*0040*/ 	.byte	0x02, 0x4c
        /*0042*/ 	.byte	0x01
	.zero		1


	//----- nvinfo : EIATTR_MERCURY_ISA_VERSION
	.align		4
        /*0044*/ 	.byte	0x03, 0x5f
        /*0046*/ 	.short	0x0101


	//----- nvinfo : EIATTR_COOP_GROUP_MASK_REGIDS
	.align		4
        /*0048*/ 	.byte	0x04, 0x29
        /*004a*/ 	.short	(.L_21 - .L_20)


	//   ....[0]....
.L_20:
        /*004c*/ 	.word	0xffffffff


	//   ....[1]....
        /*0050*/ 	.word	0xffffffff


	//   ....[2]....
        /*0054*/ 	.word	0xffffffff


	//   ....[3]....
        /*0058*/ 	.word	0xffffffff


	//   ....[4]....
        /*005c*/ 	.word	0xffffffff


	//   ....[5]....
        /*0060*/ 	.word	0xffffffff


	//   ....[6]....
        /*0064*/ 	.word	0xffffffff


	//   ....[7]....
        /*0068*/ 	.word	0xffffffff


	//   ....[8]....
        /*006c*/ 	.word	0xffffffff


	//   ....[9]....
        /*0070*/ 	.word	0xffffffff


	//   ....[10]....
        /*0074*/ 	.word	0xffffffff


	//   ....[11]....
        /*0078*/ 	.word	0xffffffff


	//   ....[12]....
        /*007c*/ 	.word	0xffffffff


	//   ....[13]....
        /*0080*/ 	.word	0xffffffff


	//   ....[14]....
        /*0084*/ 	.word	0xffffffff


	//   ....[15]....
        /*0088*/ 	.word	0xffffffff


	//----- nvinfo : EIATTR_COOP_GROUP_INSTR_OFFSETS
	.align		4
.L_21:
        /*008c*/ 	.byte	0x04, 0x28
        /*008e*/ 	.short	(.L_23 - .L_22)


	//   ....[0]....
.L_22:
        /*0090*/ 	.word	0x00000340


	//   ....[1]....
        /*0094*/ 	.word	0x00000370


	//   ....[2]....
        /*0098*/ 	.word	0x000003a0


	//   ....[3]....
        /*009c*/ 	.word	0x000003e0


	//   ....[4]....
        /*00a0*/ 	.word	0x00000560


	//   ....[5]....
        /*00a4*/ 	.word	0x00000590


	//   ....[6]....
        /*00a8*/ 	.word	0x000005c0


	//   ....[7]....
        /*00ac*/ 	.word	0x00000610


	//   ....[8]....
        /*00b0*/ 	.word	0x00000730


	//   ....[9]....
        /*00b4*/ 	.word	0x00000760


	//   ....[10]....
        /*00b8*/ 	.word	0x00000790


	//   ....[11]....
        /*00bc*/ 	.word	0x000007c0


	//   ....[12]....
        /*00c0*/ 	.word	0x00000960


	//   ....[13]....
        /*00c4*/ 	.word	0x00000990


	//   ....[14]....
        /*00c8*/ 	.word	0x000009c0


	//   ....[15]....
        /*00cc*/ 	.word	0x000009f0


	//----- nvinfo : EIATTR_VRC_CTA_INIT_COUNT
	.align		4
.L_23:
        /*00d0*/ 	.byte	0x02, 0x4a
	.zero		1
	.zero		1


	//----- nvinfo : EIATTR_EXIT_INSTR_OFFSETS
	.align		4
        /*00d4*/ 	.byte	0x04, 0x1c
        /*00d6*/ 	.short	(.L_25 - .L_24)


	//   ....[0]....
.L_24:
        /*00d8*/ 	.word	0x00000870


	//----- nvinfo : EIATTR_CBANK_PARAM_SIZE
	.align		4
.L_25:
        /*00dc*/ 	.byte	0x03, 0x19
        /*00de*/ 	.short	0x0010


	//----- nvinfo : EIATTR_PARAM_CBANK
	.align		4
        /*00e0*/ 	.byte	0x04, 0x0a
        /*00e2*/ 	.short	(.L_27 - .L_26)
	.align		4
.L_26:
        /*00e4*/ 	.word	index@(.nv.constant0._Z18shfl_vertical_shflPjii)
        /*00e8*/ 	.short	0x0380
        /*00ea*/ 	.short	0x0010


	//----- nvinfo : EIATTR_SW_WAR
	.align		4
.L_27:
        /*00ec*/ 	.byte	0x04, 0x36
        /*00ee*/ 	.short	(.L_29 - .L_28)
.L_28:
        /*00f0*/ 	.word	0x00000008
.L_29:


//--------------------- .nv.info._Z18shfl_intimage_rowsP5uint4S0_ --------------------------
	.section	.nv.info._Z18shfl_intimage_rowsP5uint4S0_,"",@"SHT_CUDA_INFO"
	.sectionflags	@""
	.align	4


	//----- nvinfo : EIATTR_CUDA_API_VERSION
	.align		4
        /*0000*/ 	.byte	0x04, 0x37
        /*0002*/ 	.short	(.L_31 - .L_30)
.L_30:
        /*0004*/ 	.word	0x00000082


	//----- nvinfo : EIATTR_KPARAM_INFO
	.align		4
.L_31:
        /*0008*/ 	.byte	0x04, 0x17
        /*000a*/ 	.short	(.L_33 - .L_32)
.L_32:
        /*000c*/ 	.word	0x00000000
        /*0010*/ 	.short	0x0001
        /*0012*/ 	.short	0x0008
        /*0014*/ 	.byte	0x00, 0xf5, 0x21, 0x00


	//----- nvinfo : EIATTR_KPARAM_INFO
	.align		4
.L_33:
        /*0018*/ 	.byte	0x04, 0x17
        /*001a*/ 	.short	(.L_35 - .L_34)
.L_34:
        /*001c*/ 	.word	0x00000000
        /*0020*/ 	.short	0x0000
        /*0022*/ 	.short	0x0000
        /*0024*/ 	.byte	0x00, 0xf5, 0x21, 0x00


	//----- nvinfo : EIATTR_SPARSE_MMA_MASK
	.align		4
.L_35:
        /*0028*/ 	.byte	0x03, 0x50
        /*002a*/ 	.short	0x0000


	//----- nvinfo : EIATTR_MAXREG_COUNT
	.align		4
        /*002c*/ 	.byte	0x03, 0x1b
        /*002e*/ 	.short	0x00ff


	//----- nvinfo : EIATTR_NUM_BARRIERS
	.align		4
        /*0030*/ 	.byte	0x02, 0x4c
        /*0032*/ 	.byte	0x01
	.zero		1


	//----- nvinfo : EIATTR_MERCURY_ISA_VERSION
	.align		4
        /*0034*/ 	.byte	0x03, 0x5f
        /*0036*/ 	.short	0x0101


	//----- nvinfo : EIATTR_COOP_GROUP_MASK_REGIDS
	.align		4
        /*0038*/ 	.byte	0x04, 0x29
        /*003a*/ 	.short	(.L_37 - .L_36)


	//   ....[0]....
.L_36:
        /*003c*/ 	.word	0xffffffff


	//   ....[1]....
        /*0040*/ 	.word	0xffffffff


	//   ....[2]....
        /*0044*/ 	.word	0xffffffff


	//   ....[3]....
        /*0048*/ 	.word	0xffffffff


	//   ....[4]....
        /*004c*/ 	.word	0xffffffff


	//   ....[5]....
        /*0050*/ 	.word	0xffffffff


	//   ....[6]....
        /*0054*/ 	.word	0xffffffff


	//   ....[7]....
        /*0058*/ 	.word	0xffffffff


	//   ....[8]....
        /*005c*/ 	.word	0xffffffff


	//   ....[9]....
        /*0060*/ 	.word	0xffffffff


	//   ....[10]....
        /*0064*/ 	.word	0xffffffff


	//   ....[11]....
        /*0068*/ 	.word	0xffffffff


	//   ....[12]....
        /*006c*/ 	.word	0xffffffff


	//   ....[13]....
        /*0070*/ 	.word	0xffffffff


	//   ....[14]....
        /*0074*/ 	.word	0xffffffff


	//   ....[15]....
        /*0078*/ 	.word	0xffffffff


	//   ....[16]....
        /*007c*/ 	.word	0xffffffff


	//   ....[17]....
        /*0080*/ 	.word	0xffffffff


	//   ....[18]....
        /*0084*/ 	.word	0xffffffff


	//   ....[19]....
        /*0088*/ 	.word	0xffffffff


	//   ....[20]....
        /*008c*/ 	.word	0xffffffff


	//   ....[21]....
        /*0090*/ 	.word	0xffffffff


	//   ....[22]....
        /*0094*/ 	.word	0xffffffff


	//   ....[23]....
        /*0098*/ 	.word	0xffffffff


	//   ....[24]....
        /*009c*/ 	.word	0xffffffff


	//   ....[25]....
        /*00a0*/ 	.word	0xffffffff


	//   ....[26]....
        /*00a4*/ 	.word	0xffffffff


	//   ....[27]....
        /*00a8*/ 	.word	0xffffffff


	//   ....[28]....
        /*00ac*/ 	.word	0xffffffff


	//   ....[29]....
        /*00b0*/ 	.word	0xffffffff


	//   ....[30]....
        /*00b4*/ 	.word	0xffffffff


	//   ....[31]....
        /*00b8*/ 	.word	0xffffffff


	//   ....[32]....
        /*00bc*/ 	.word	0xffffffff


	//   ....[33]....
        /*00c0*/ 	.word	0xffffffff


	//   ....[34]....
        /*00c4*/ 	.word	0xffffffff


	//   ....[35]....
        /*00c8*/ 	.word	0xffffffff


	//   ....[36]....
        /*00cc*/ 	.word	0xffffffff


	//   ....[37]....
        /*00d0*/ 	.word	0xffffffff


	//   ....[38]....
        /*00d4*/ 	.word	0x0500001a


	//   ....[39]....
        /*00d8*/ 	.word	0x0500001a


	//   ....[40]....
        /*00dc*/ 	.word	0x0500001a


	//   ....[41]....
        /*00e0*/ 	.word	0x0500001a


	//   ....[42]....
        /*00e4*/ 	.word	0x0500001a


	//   ....[43]....
        /*00e8*/ 	.word	0x0500001a


	//----- nvinfo : EIATTR_COOP_GROUP_INSTR_OFFSETS
	.align		4
.L_37:
        /*00ec*/ 	.byte	0x04, 0x28
        /*00ee*/ 	.short	(.L_39 - .L_38)


	//   ....[0]....
.L_38:
        /*00f0*/ 	.word	0x00000270


	//   ....[1]....
        /*00f4*/ 	.word	0x000003e0


	//   ....[2]....
        /*00f8*/ 	.word	0x00000520


	//   ....[3]....
        /*00fc*/ 	.word	0x00000660


	//   ....[4]....
        /*0100*/ 	.word	0x000007a0


	//   ....[5]....
        /*0104*/ 	.word	0x000009d0


	//   ....[6]....
        /*0108*/ 	.word	0x00000a00


	//   ....[7]....
        /*010c*/ 	.word	0x00000a30


	//   ....[8]....
        /*0110*/ 	.word	0x00000a60


	//   ....[9]....
        /*0114*/ 	.word	0x00000a90


	//   ....[10]....
        /*0118*/ 	.word	0x00000d00


	//   ....[11]....
        /*011c*/ 	.word	0x00000d40


	//   ....[12]....
        /*0120*/ 	.word	0x00000d80


	//   ....[13]....
        /*0124*/ 	.word	0x00000dc0


	//   ....[14]....
        /*0128*/ 	.word	0x00000dd0


	//   ....[15]....
        /*012c*/ 	.word	0x00000de0


	//   ....[16]....
        /*0130*/ 	.word	0x00000df0


	//   ....[17]....
        /*0134*/ 	.word	0x00000e00


	//   ....[18]....
        /*0138*/ 	.word	0x00000e10


	//   ....[19]....
        /*013c*/ 	.word	0x00000e20


	//   ....[20]....
        /*0140*/ 	.word	0x00000e30


	//   ....[21]....
        /*0144*/ 	.word	0x00000e40


	//   ....[22]....
        /*0148*/ 	.word	0x00000fe0


	//   ....[23]....
        /*014c*/ 	.word	0x00001010


	//   ....[24]....
        /*0150*/ 	.word	0x00001050


	//   ....[25]....
        /*0154*/ 	.word	0x00001060


	//   ....[26]....
        /*0158*/ 	.word	0x00001070


	//   ....[27]....
        /*015c*/ 	.word	0x00001080


	//   ....[28]....
        /*0160*/ 	.word	0x000010b0


	//   ....[29]....
        /*0164*/ 	.word	0x000010e0


	//   ....[30]....
        /*0168*/ 	.word	0x00001110


	//   ....[31]....
        /*016c*/ 	.word	0x00001140


	//   ....[32]....
        /*0170*/ 	.word	0x00001170


	//   ....[33]....
        /*0174*/ 	.word	0x000011a0


	//   ....[34]....
        /*0178*/ 	.word	0x000011d0


	//   ....[35]....
        /*017c*/ 	.word	0x00001200


	//   ....[36]....
        /*0180*/ 	.word	0x00001220


	//   ....[37]....
        /*0184*/ 	.word	0x00001230


	//   ....[38]....
        /*0188*/ 	.word	0x000013d0


	//   ....[39]....
        /*018c*/ 	.word	0x00001460


	//   ....[40]....
        /*0190*/ 	.word	0x000014f0


	//   ....[41]....
        /*0194*/ 	.word	0x00001580


	//   ....[42]....
        /*0198*/ 	.word	0x00001610


	//   ....[43]....
        /*019c*/ 	.word	0x000016b0


	//----- nvinfo : EIATTR_VRC_CTA_INIT_COUNT
	.align		4
.L_39:
        /*01a0*/ 	.byte	0x02, 0x4a
	.zero		1
	.zero		1


	//----- nvinfo : EIATTR_EXIT_INSTR_OFFSETS
	.align		4
        /*01a4*/ 	.byte	0x04, 0x1c
        /*01a6*/ 	.short	(.L_41 - .L_40)


	//   ....[0]....
.L_40:
        /*01a8*/ 	.word	0x00001370


	//----- nvinfo : EIATTR_CRS_STACK_SIZE
	.align		4
.L_41:
        /*01ac*/ 	.byte	0x04, 0x1e
        /*01ae*/ 	.short	(.L_43 - .L_42)
.L_42:
        /*01b0*/ 	.word	0x00000000


	//----- nvinfo : EIATTR_CBANK_PARAM_SIZE
	.align		4
.L_43:
        /*01b4*/ 	.byte	0x03, 0x19
        /*01b6*/ 	.short	0x0010


	//----- nvinfo : EIATTR_PARAM_CBANK
	.align		4
        /*01b8*/ 	.byte	0x04, 0x0a
        /*01ba*/ 	.short	(.L_45 - .L_44)
	.align		4
.L_44:
        /*01bc*/ 	.word	index@(.nv.constant0._Z18shfl_intimage_rowsP5uint4S0_)
        /*01c0*/ 	.short	0x0380
        /*01c2*/ 	.short	0x0010


	//----- nvinfo : EIATTR_SW_WAR
	.align		4
.L_45:
        /*01c4*/ 	.byte	0x04, 0x36
        /*01c6*/ 	.short	(.L_47 - .L_46)
.L_46:
        /*01c8*/ 	.word	0x00000008
.L_47:


//--------------------- .nv.callgraph             --------------------------
	.section	.nv.callgraph,"",@"SHT_CUDA_CALLGRAPH"
	.align	4
	.sectionentsize	8
	.align		4
        /*0000*/ 	.word	0x00000000
	.align		4
        /*0004*/ 	.word	0xffffffff
	.align		4
        /*0008*/ 	.word	0x00000000
	.align		4
        /*000c*/ 	.word	0xfffffffe
	.align		4
        /*0010*/ 	.word	0x00000000
	.align		4
        /*0014*/ 	.word	0xfffffffd
	.align		4
        /*0018*/ 	.word	0x00000000
	.align		4
        /*001c*/ 	.word	0xfffffffc


//--------------------- .text._Z18shfl_vertical_shflPjii --------------------------
	.section	.text._Z18shfl_vertical_shflPjii,"ax",@progbits
	.align	128
        .global         _Z18shfl_vertical_shflPjii
        .type           _Z18shfl_vertical_shflPjii,@function
        .size           _Z18shfl_vertical_shflPjii,(.L_x_28 - _Z18shfl_vertical_shflPjii)
        .other          _Z18shfl_vertical_shflPjii,@"STO_CUDA_ENTRY STV_DEFAULT"
_Z18shfl_vertical_shflPjii:
.text._Z18shfl_vertical_shflPjii:
[----:B------:R-:W-:Y:S01]  /*0000*/  LDC R1, c[0x0][0x37c] ;  /* 0x0000df00ff017b82 */ /* 0x000fe20000000800 */
[----:B------:R-:W0:Y:S07]  /*0010*/  S2R R3, SR_CgaCtaId ;  /* 0x0000000000037919 */ /* 0x000e2e0000008800 */
[----:B------:R-:W1:Y:S01]  /*0020*/  S2UR UR4, SR_CTAID.X ;  /* 0x00000000000479c3 */ /* 0x000e620000002500 */
[----:B------:R-:W-:Y:S01]  /*0030*/  MOV R0, 0x400 ;  /* 0x0000040000007802 */ /* 0x000fe20000000f00 */
[----:B------:R-:W2:Y:S01]  /*0040*/  LDCU UR6, c[0x0][0x388] ;  /* 0x00007100ff0677ac */ /* 0x000ea20008000800 */
[----:B------:R-:W3:Y:S01]  /*0050*/  S2R R21, SR_TID.Y ;  /* 0x0000000000157919 */ /* 0x000ee20000002200 */
[----:B------:R-:W-:-:S02]  /*0060*/  IMAD.MOV.U32 R12, RZ, RZ, RZ ;  /* 0x000000ffff0c7224 */ /* 0x000fc400078e00ff */
[----:B------:R-:W-:Y:S01]  /*0070*/  IMAD.MOV.U32 R17, RZ, RZ, RZ ;  /* 0x000000ffff117224 */ /* 0x000fe200078e00ff */
[----:B------:R-:W4:Y:S01]  /*0080*/  S2R R5, SR_TID.X ;  /* 0x0000000000057919 */ /* 0x000f220000002100 */
[----:B------:R-:W1:Y:S01]  /*0090*/  LDC R16, c[0x0][0x360] ;  /* 0x0000d800ff107b82 */ /* 0x000e620000000800 */
[----:B------:R-:W1:Y:S07]  /*00a0*/  LDCU.64 UR8, c[0x0][0x380] ;  /* 0x00007000ff0877ac */ /* 0x000e6e0008000a00 */
[----:B------:R-:W5:Y:S08]  /*00b0*/  LDC R7, c[0x0][0x364] ;  /* 0x0000d900ff077b82 */ /* 0x000f700000000800 */
[----:B------:R-:W2:Y:S01]  /*00c0*/  LDC R11, c[0x0][0x388] ;  /* 0x0000e200ff0b7b82 */ /* 0x000ea20000000800 */
[----:B0-----:R-:W-:Y:S01]  /*00d0*/  LEA R0, R3, R0, 0x18 ;  /* 0x0000000003007211 */ /* 0x001fe200078ec0ff */
[C---:B---3--:R-:W-:Y:S01]  /*00e0*/  IMAD.SHL.U32 R15, R21.reuse, 0x4, RZ ;  /* 0x00000004150f7824 */ /* 0x048fe200078e00ff */
[C---:B------:R-:W-:Y:S01]  /*00f0*/  IADD3 R8, PT, PT, R21.reuse, 0x8, RZ ;  /* 0x0000000815087810 */ /* 0x040fe20007ffe0ff */
[C---:B------:R-:W-:Y:S01]  /*0100*/  VIADD R6, R21.reuse, 0x18 ;  /* 0x0000001815067836 */ /* 0x040fe20000000000 */
[----:B------:R-:W-:Y:S01]  /*0110*/  ISETP.NE.AND P0, PT, R21, RZ, PT ;  /* 0x000000ff1500720c */ /* 0x000fe20003f05270 */
[C---:B----4-:R-:W-:Y:S01]  /*0120*/  IMAD R14, R5.reuse, 0x24, R0 ;  /* 0x00000024050e7824 */ /* 0x050fe200078e0200 */
[----:B------:R-:W-:Y:S01]  /*0130*/  LEA.HI R3, R5, R15, RZ, 0x1d ;  /* 0x0000000f05037211 */ /* 0x000fe200078fe8ff */
[----:B-1----:R-:W-:Y:S01]  /*0140*/  IMAD R16, R16, UR4, R5 ;  /* 0x0000000410107c24 */ /* 0x002fe2000f8e0205 */
[----:B------:R-:W0:Y:S01]  /*0150*/  LDCU.64 UR4, c[0x0][0x358] ;  /* 0x00006b00ff0477ac */ /* 0x000e220008000a00 */
[----:B------:R-:W-:-:S02]  /*0160*/  IMAD.IADD R15, R14, 0x1, R15 ;  /* 0x000000010e0f7824 */ /* 0x000fc400078e020f */
[----:B------:R-:W-:Y:S01]  /*0170*/  IMAD R13, R3, 0x24, R0 ;  /* 0x00000024030d7824 */ /* 0x000fe200078e0200 */
[----:B------:R-:W-:Y:S01]  /*0180*/  SHF.R.S32.HI R3, RZ, 0x1f, R16 ;  /* 0x0000001fff037819 */ /* 0x000fe20000011410 */
[----:B------:R-:W-:Y:S01]  /*0190*/  IMAD.SHL.U32 R2, R5, 0x4, RZ ;  /* 0x0000000405027824 */ /* 0x000fe200078e00ff */
[----:B------:R1:W-:Y:S01]  /*01a0*/  STS [R15], RZ ;  /* 0x000000ff0f007388 */ /* 0x0003e20000000800 */
[----:B-----5:R-:W-:Y:S01]  /*01b0*/  IMAD R14, R7, 0x4, R14 ;  /* 0x00000004070e7824 */ /* 0x020fe200078e020e */
[----:B------:R-:W-:Y:S01]  /*01c0*/  LEA.HI R3, R3, R16, RZ, 0x3 ;  /* 0x0000001003037211 */ /* 0x000fe200078f18ff */
[C---:B------:R-:W-:Y:S01]  /*01d0*/  VIADD R7, R21.reuse, 0x10 ;  /* 0x0000001015077836 */ /* 0x040fe20000000000 */
[----:B------:R-:W-:Y:S01]  /*01e0*/  LOP3.LUT R2, R2, 0x1c, RZ, 0xc0, !PT ;  /* 0x0000001c02027812 */ /* 0x000fe200078ec0ff */
[----:B--2---:R-:W-:Y:S01]  /*01f0*/  IMAD R9, R21, UR6, RZ ;  /* 0x0000000615097c24 */ /* 0x004fe2000f8e02ff */
[----:B------:R-:W-:Y:S01]  /*0200*/  LOP3.LUT R3, R3, 0xfffffff8, RZ, 0xc0, !PT ;  /* 0xfffffff803037812 */ /* 0x000fe200078ec0ff */
[----:B------:R-:W-:Y:S01]  /*0210*/  IMAD R8, R8, UR6, RZ ;  /* 0x0000000608087c24 */ /* 0x000fe2000f8e02ff */
[----:B------:R-:W-:Y:S01]  /*0220*/  SHF.R.S32.HI R19, RZ, 0x1f, R16 ;  /* 0x0000001fff137819 */ /* 0x000fe20000011410 */
[----:B------:R-:W-:-:S02]  /*0230*/  IMAD.IADD R13, R13, 0x1, R2 ;  /* 0x000000010d0d7824 */ /* 0x000fc400078e0202 */
[----:B------:R-:W-:Y:S02]  /*0240*/  IMAD.IADD R10, R16, 0x1, -R3 ;  /* 0x00000001100a7824 */ /* 0x000fe400078e0a03 */
[----:B------:R-:W-:Y:S02]  /*0250*/  IMAD R7, R7, UR6, RZ ;  /* 0x0000000607077c24 */ /* 0x000fe4000f8e02ff */
[----:B------:R-:W-:Y:S01]  /*0260*/  IMAD R6, R6, UR6, RZ ;  /* 0x0000000606067c24 */ /* 0x000fe2000f8e02ff */
[----:B------:R-:W-:Y:S01]  /*0270*/  BAR.SYNC.DEFER_BLOCKING 0x0 ;  /* 0x0000000000007b1d */ /* 0x000fe20000010000 */
[C---:B------:R-:W-:Y:S02]  /*0280*/  ISETP.GE.U32.AND P1, PT, R10.reuse, 0x4, PT ;  /* 0x000000040a00780c */ /* 0x040fe40003f26070 */
[C---:B------:R-:W-:Y:S02]  /*0290*/  ISETP.GE.U32.AND P2, PT, R10.reuse, 0x2, PT ;  /* 0x000000020a00780c */ /* 0x040fe40003f46070 */
[----:B------:R-:W-:-:S02]  /*02a0*/  ISETP.NE.AND P3, PT, R10, RZ, PT ;  /* 0x000000ff0a00720c */ /* 0x000fc40003f65270 */
[----:B01----:R-:W-:-:S11]  /*02b0*/  SHF.R.S32.HI R0, RZ, 0x1f, R10 ;  /* 0x0000001fff007819 */ /* 0x003fd6000001140a */
.L_x_0:
[----:B0-----:R-:W-:-:S05]  /*02c0*/  IADD3 R2, P4, PT, R16, R9, RZ ;  /* 0x0000000910027210 */ /* 0x001fca0007f9e0ff */
[----:B------:R-:W-:Y:S01]  /*02d0*/  IMAD.X R3, RZ, RZ, R19, P4 ;  /* 0x000000ffff037224 */ /* 0x000fe200020e0613 */
[----:B------:R-:W-:-:S04]  /*02e0*/  LEA R4, P4, R2, UR8, 0x2 ;  /* 0x0000000802047c11 */ /* 0x000fc8000f8810ff */
[----:B------:R-:W-:-:S05]  /*02f0*/  LEA.HI.X R5, R2, UR9, R3, 0x2, P4 ;  /* 0x0000000902057c11 */ /* 0x000fca000a0f1403 */
[----:B------:R-:W2:Y:S04]  /*0300*/  LDG.E R18, desc[UR4][R4.64] ;  /* 0x0000000404127981 */ /* 0x000ea8000c1e1900 */
[----:B--2---:R-:W-:Y:S01]  /*0310*/  STS [R15], R18 ;  /* 0x000000120f007388 */ /* 0x004fe20000000800 */
[----:B------:R-:W-:Y:S06]  /*0320*/  BAR.SYNC.DEFER_BLOCKING 0x0 ;  /* 0x0000000000007b1d */ /* 0x000fec0000010000 */
[----:B------:R-:W0:Y:S04]  /*0330*/  LDS R2, [R13] ;  /* 0x000000000d027984 */ /* 0x000e280000000800 */
[----:B0-----:R-:W0:Y:S02]  /*0340*/  SHFL.UP PT, R3, R2, 0x1, RZ ;  /* 0x0420000002037989 */ /* 0x001e2400000e00ff */
[----:B0-----:R-:W-:-:S05]  /*0350*/  SEL R3, R3, RZ, P3 ;  /* 0x000000ff03037207 */ /* 0x001fca0001800000 */
[----:B------:R-:W-:-:S05]  /*0360*/  IMAD.IADD R3, R2, 0x1, R3 ;  /* 0x0000000102037824 */ /* 0x000fca00078e0203 */
[----:B------:R-:W0:Y:S02]  /*0370*/  SHFL.UP PT, R20, R3, 0x2, RZ ;  /* 0x0440000003147989 */ /* 0x000e2400000e00ff */
[----:B0-----:R-:W-:-:S05]  /*0380*/  SEL R20, R20, RZ, P2 ;  /* 0x000000ff14147207 */ /* 0x001fca0001000000 */
[----:B------:R-:W-:-:S05]  /*0390*/  IMAD.IADD R20, R3, 0x1, R20 ;  /* 0x0000000103147824 */ /* 0x000fca00078e0214 */
[----:B------:R-:W0:Y:S02]  /*03a0*/  SHFL.UP PT, R22, R20, 0x4, RZ ;  /* 0x0480000014167989 */ /* 0x000e2400000e00ff */
[----:B0-----:R-:W-:Y:S02]  /*03b0*/  SEL R23, R22, RZ, P1 ;  /* 0x000000ff16177207 */ /* 0x001fe40000800000 */
[----:B------:R-:W-:-:S03]  /*03c0*/  IADD3 R24, P1, PT, R16, R8, RZ ;  /* 0x0000000810187210 */ /* 0x000fc60007f3e0ff */
[----:B------:R-:W-:-:S05]  /*03d0*/  IMAD.IADD R23, R20, 0x1, R23 ;  /* 0x0000000114177824 */ /* 0x000fca00078e0217 */
[----:B------:R-:W0:Y:S02]  /*03e0*/  SHFL.UP PT, R25, R23, 0x8, RZ ;  /* 0x0500000017197989 */ /* 0x000e2400000e00ff */
[----:B0-----:R-:W-:Y:S01]  /*03f0*/  LOP3.LUT R22, R0, R25, RZ, 0xc0, !PT ;  /* 0x0000001900167212 */ /* 0x001fe200078ec0ff */
[----:B------:R-:W-:Y:S01]  /*0400*/  IMAD.X R25, RZ, RZ, R19, P1 ;  /* 0x000000ffff197224 */ /* 0x000fe200008e0613 */
[----:B------:R-:W-:Y:S02]  /*0410*/  LEA R2, P1, R24, UR8, 0x2 ;  /* 0x0000000818027c11 */ /* 0x000fe4000f8210ff */
[----:B------:R-:W-:-:S05]  /*0420*/  IADD3 R22, PT, PT, R23, R22, RZ ;  /* 0x0000001617167210 */ /* 0x000fca0007ffe0ff */
[----:B------:R-:W-:Y:S01]  /*0430*/  STS [R13], R22 ;  /* 0x000000160d007388 */ /* 0x000fe20000000800 */
[----:B------:R-:W-:Y:S06]  /*0440*/  BAR.SYNC.DEFER_BLOCKING 0x0 ;  /* 0x0000000000007b1d */ /* 0x000fec0000010000 */
[----:B------:R-:W0:Y:S02]  /*0450*/  @P0 LDS R3, [R15+-0x4] ;  /* 0xfffffc000f030984 */ /* 0x000e240000000800 */
[----:B0-----:R-:W-:Y:S01]  /*0460*/  @P0 IMAD.IADD R18, R18, 0x1, R3 ;  /* 0x0000000112120824 */ /* 0x001fe200078e0203 */
[----:B------:R-:W-:-:S03]  /*0470*/  LEA.HI.X R3, R24, UR9, R25, 0x2, P1 ;  /* 0x0000000918037c11 */ /* 0x000fc600088f1419 */
[----:B------:R-:W-:Y:S02]  /*0480*/  IMAD.IADD R23, R18, 0x1, R17 ;  /* 0x0000000112177824 */ /* 0x000fe400078e0211 */
[----:B------:R-:W0:Y:S01]  /*0490*/  LDS R18, [R14+-0x4] ;  /* 0xfffffc000e127984 */ /* 0x000e220000000800 */
[----:B------:R-:W-:Y:S06]  /*04a0*/  BAR.SYNC.DEFER_BLOCKING 0x0 ;  /* 0x0000000000007b1d */ /* 0x000fec0000010000 */
[----:B------:R1:W-:Y:S04]  /*04b0*/  STG.E desc[UR4][R4.64], R23 ;  /* 0x0000001704007986 */ /* 0x0003e8000c101904 */
[----:B------:R-:W2:Y:S01]  /*04c0*/  LDG.E R20, desc[UR4][R2.64] ;  /* 0x0000000402147981 */ /* 0x000ea2000c1e1900 */
[----:B------:R-:W-:-:S02]  /*04d0*/  ISETP.NE.AND P3, PT, R10, RZ, PT ;  /* 0x000000ff0a00720c */ /* 0x000fc40003f65270 */
[C---:B------:R-:W-:Y:S02]  /*04e0*/  ISETP.GE.U32.AND P2, PT, R10.reuse, 0x2, PT ;  /* 0x000000020a00780c */ /* 0x040fe40003f46070 */
[----:B------:R-:W-:Y:S02]  /*04f0*/  ISETP.GE.U32.AND P1, PT, R10, 0x4, PT ;  /* 0x000000040a00780c */ /* 0x000fe40003f26070 */
[----:B------:R-:W-:Y:S01]  /*0500*/  ISETP.NE.AND P0, PT, R21, RZ, PT ;  /* 0x000000ff1500720c */ /* 0x000fe20003f05270 */
[----:B0-----:R-:W-:Y:S01]  /*0510*/  IMAD.IADD R17, R18, 0x1, R17 ;  /* 0x0000000112117824 */ /* 0x001fe200078e0211 */
[----:B-1----:R-:W-:Y:S01]  /*0520*/  IADD3 R23, P4, PT, R16, R7, RZ ;  /* 0x0000000710177210 */ /* 0x002fe20007f9e0ff */
        /* <DEDUP_REMOVED lines=10> */
[----:B0-----:R-:W-:-:S05]  /*05d0*/  SEL R5, R4, RZ, P1 ;  /* 0x000000ff04057207 */ /* 0x001fca0000800000 */
[----:B------:R-:W-:Y:S02]  /*05e0*/  IMAD.IADD R22, R24, 0x1, R5 ;  /* 0x0000000118167824 */ /* 0x000fe400078e0205 */
[----:B------:R-:W-:Y:S01]  /*05f0*/  IMAD.X R24, RZ, RZ, R19, P4 ;  /* 0x000000ffff187224 */ /* 0x000fe200020e0613 */
[----:B------:R-:W-:Y:S02]  /*0600*/  LEA R4, P4, R23, UR8, 0x2 ;  /* 0x0000000817047c11 */ /* 0x000fe4000f8810ff */
[----:B------:R-:W0:Y:S02]  /*0610*/  SHFL.UP PT, R5, R22, 0x8, RZ ;  /* 0x0500000016057989 */ /* 0x000e2400000e00ff */
[----:B0-----:R-:W-:-:S04]  /*0620*/  LOP3.LUT R5, R0, R5, RZ, 0xc0, !PT ;  /* 0x0000000500057212 */ /* 0x001fc800078ec0ff */
[----:B------:R-:W-:-:S05]  /*0630*/  IADD3 R26, PT, PT, R22, R5, RZ ;  /* 0x00000005161a7210 */ /* 0x000fca0007ffe0ff */
[----:B------:R-:W-:Y:S01]  /*0640*/  STS [R13], R26 ;  /* 0x0000001a0d007388 */ /* 0x000fe20000000800 */
[----:B------:R-:W-:Y:S06]  /*0650*/  BAR.SYNC.DEFER_BLOCKING 0x0 ;  /* 0x0000000000007b1d */ /* 0x000fec0000010000 */
[----:B------:R-:W0:Y:S04]  /*0660*/  @P0 LDS R5, [R15+-0x4] ;  /* 0xfffffc000f050984 */ /* 0x000e280000000800 */
[----:B------:R-:W1:Y:S01]  /*0670*/  LDS R18, [R14+-0x4] ;  /* 0xfffffc000e127984 */ /* 0x000e620000000800 */
[----:B0-----:R-:W-:Y:S01]  /*0680*/  @P0 IMAD.IADD R20, R20, 0x1, R5 ;  /* 0x0000000114140824 */ /* 0x001fe200078e0205 */
[----:B------:R-:W-:-:S03]  /*0690*/  LEA.HI.X R5, R23, UR9, R24, 0x2, P4 ;  /* 0x0000000917057c11 */ /* 0x000fc6000a0f1418 */
[C---:B------:R-:W-:Y:S01]  /*06a0*/  IMAD.IADD R23, R17.reuse, 0x1, R20 ;  /* 0x0000000111177824 */ /* 0x040fe200078e0214 */
[----:B------:R-:W-:Y:S06]  /*06b0*/  BAR.SYNC.DEFER_BLOCKING 0x0 ;  /* 0x0000000000007b1d */ /* 0x000fec0000010000 */
[----:B------:R-:W-:Y:S04]  /*06c0*/  STG.E desc[UR4][R2.64], R23 ;  /* 0x0000001702007986 */ /* 0x000fe8000c101904 */
[----:B------:R-:W2:Y:S01]  /*06d0*/  LDG.E R20, desc[UR4][R4.64] ;  /* 0x0000000404147981 */ /* 0x000ea2000c1e1900 */
[----:B-1----:R-:W-:Y:S01]  /*06e0*/  IMAD.IADD R17, R17, 0x1, R18 ;  /* 0x0000000111117824 */ /* 0x002fe200078e0212 */
[----:B------:R-:W-:-:S02]  /*06f0*/  ISETP.NE.AND P4, PT, R12, 0x84, PT ;  /* 0x000000840c00780c */ /* 0x000fc40003f85270 */
        /* <DEDUP_REMOVED lines=10> */
[----:B0-----:R-:W-:-:S04]  /*07a0*/  SEL R3, R2, RZ, P1 ;  /* 0x000000ff02037207 */ /* 0x001fc80000800000 */
[----:B------:R-:W-:-:S05]  /*07b0*/  IADD3 R3, PT, PT, R24, R3, RZ ;  /* 0x0000000318037210 */ /* 0x000fca0007ffe0ff */
[----:B------:R-:W0:Y:S02]  /*07c0*/  SHFL.UP PT, R23, R3, 0x8, RZ ;  /* 0x0500000003177989 */ /* 0x000e2400000e00ff */
[----:B0-----:R-:W-:-:S05]  /*07d0*/  LOP3.LUT R2, R0, R23, RZ, 0xc0, !PT ;  /* 0x0000001700027212 */ /* 0x001fca00078ec0ff */
[----:B------:R-:W-:-:S05]  /*07e0*/  IMAD.IADD R2, R3, 0x1, R2 ;  /* 0x0000000103027824 */ /* 0x000fca00078e0202 */
[----:B------:R-:W-:Y:S01]  /*07f0*/  STS [R13], R2 ;  /* 0x000000020d007388 */ /* 0x000fe20000000800 */
[----:B------:R-:W-:Y:S06]  /*0800*/  BAR.SYNC.DEFER_BLOCKING 0x0 ;  /* 0x0000000000007b1d */ /* 0x000fec0000010000 */
[----:B------:R-:W0:Y:S04]  /*0810*/  @P0 LDS R23, [R15+-0x4] ;  /* 0xfffffc000f170984 */ /* 0x000e280000000800 */
[----:B------:R1:W2:Y:S01]  /*0820*/  LDS R18, [R14+-0x4] ;  /* 0xfffffc000e127984 */ /* 0x0002a20000000800 */
[----:B0-----:R-:W-:-:S04]  /*0830*/  @P0 IMAD.IADD R20, R20, 0x1, R23 ;  /* 0x0000000114140824 */ /* 0x001fc800078e0217 */
[----:B------:R-:W-:Y:S01]  /*0840*/  IMAD.IADD R23, R17, 0x1, R20 ;  /* 0x0000000111177824 */ /* 0x000fe200078e0214 */
[----:B------:R-:W-:Y:S06]  /*0850*/  BAR.SYNC.DEFER_BLOCKING 0x0 ;  /* 0x0000000000007b1d */ /* 0x000fec0000010000 */
[----:B------:R1:W-:Y:S01]  /*0860*/  STG.E desc[UR4][R4.64], R23 ;  /* 0x0000001704007986 */ /* 0x0003e2000c101904 */
[----:B--2---:R-:W-:Y:S05]  /*0870*/  @!P4 EXIT ;  /* 0x000000000000c94d */ /* 0x004fea0003800000 */
[----:B------:R-:W-:-:S05]  /*0880*/  IADD3 R3, P4, PT, R16, R6, RZ ;  /* 0x0000000610037210 */ /* 0x000fca0007f9e0ff */
[----:B-1----:R-:W-:Y:S01]  /*0890*/  IMAD.X R4, RZ, RZ, R19, P4 ;  /* 0x000000ffff047224 */ /* 0x002fe200020e0613 */
[----:B------:R-:W-:-:S04]  /*08a0*/  LEA R2, P4, R3, UR8, 0x2 ;  /* 0x0000000803027c11 */ /* 0x000fc8000f8810ff */
[----:B------:R-:W-:-:S05]  /*08b0*/  LEA.HI.X R3, R3, UR9, R4, 0x2, P4 ;  /* 0x0000000903037c11 */ /* 0x000fca000a0f1404 */
[----:B------:R-:W2:Y:S01]  /*08c0*/  LDG.E R4, desc[UR4][R2.64] ;  /* 0x0000000402047981 */ /* 0x000ea2000c1e1900 */
[----:B------:R-:W-:Y:S02]  /*08d0*/  IMAD.IADD R17, R17, 0x1, R18 ;  /* 0x0000000111117824 */ /* 0x000fe400078e0212 */
[----:B------:R-:W-:Y:S02]  /*08e0*/  VIADD R12, R12, 0x4 ;  /* 0x000000040c0c7836 */ /* 0x000fe40000000000 */
[C---:B------:R-:W-:Y:S02]  /*08f0*/  IMAD R8, R11.reuse, 0x20, R8 ;  /* 0x000000200b087824 */ /* 0x040fe400078e0208 */
[C---:B------:R-:W-:Y:S02]  /*0900*/  IMAD R7, R11.reuse, 0x20, R7 ;  /* 0x000000200b077824 */ /* 0x040fe400078e0207 */
[C---:B------:R-:W-:Y:S02]  /*0910*/  IMAD R9, R11.reuse, 0x20, R9 ;  /* 0x000000200b097824 */ /* 0x040fe400078e0209 */
[----:B------:R-:W-:Y:S01]  /*0920*/  IMAD R6, R11, 0x20, R6 ;  /* 0x000000200b067824 */ /* 0x000fe200078e0206 */
[----:B--2---:R-:W-:Y:S01]  /*0930*/  STS [R15], R4 ;  /* 0x000000040f007388 */ /* 0x004fe20000000800 */
[----:B------:R-:W-:Y:S06]  /*0940*/  BAR.SYNC.DEFER_BLOCKING 0x0 ;  /* 0x0000000000007b1d */ /* 0x000fec0000010000 */
[----:B------:R-:W0:Y:S04]  /*0950*/  LDS R5, [R13] ;  /* 0x000000000d057984 */ /* 0x000e280000000800 */
[----:B0-----:R-:W0:Y:S02]  /*0960*/  SHFL.UP PT, R20, R5, 0x1, RZ ;  /* 0x0420000005147989 */ /* 0x001e2400000e00ff */
[----:B0-----:R-:W-:-:S05]  /*0970*/  SEL R20, R20, RZ, P3 ;  /* 0x000000ff14147207 */ /* 0x001fca0001800000 */
[----:B------:R-:W-:-:S05]  /*0980*/  IMAD.IADD R20, R5, 0x1, R20 ;  /* 0x0000000105147824 */ /* 0x000fca00078e0214 */
[----:B------:R-:W0:Y:S02]  /*0990*/  SHFL.UP PT, R22, R20, 0x2, RZ ;  /* 0x0440000014167989 */ /* 0x000e2400000e00ff */
[----:B0-----:R-:W-:-:S04]  /*09a0*/  SEL R23, R22, RZ, P2 ;  /* 0x000000ff16177207 */ /* 0x001fc80001000000 */
[----:B------:R-:W-:-:S05]  /*09b0*/  IADD3 R23, PT, PT, R20, R23, RZ ;  /* 0x0000001714177210 */ /* 0x000fca0007ffe0ff */
[----:B------:R-:W0:Y:S02]  /*09c0*/  SHFL.UP PT, R22, R23, 0x4, RZ ;  /* 0x0480000017167989 */ /* 0x000e2400000e00ff */
[----:B0-----:R-:W-:-:S05]  /*09d0*/  SEL R22, R22, RZ, P1 ;  /* 0x000000ff16167207 */ /* 0x001fca0000800000 */
[----:B------:R-:W-:-:S05]  /*09e0*/  IMAD.IADD R22, R23, 0x1, R22 ;  /* 0x0000000117167824 */ /* 0x000fca00078e0216 */
[----:B------:R-:W0:Y:S02]  /*09f0*/  SHFL.UP PT, R25, R22, 0x8, RZ ;  /* 0x0500000016197989 */ /* 0x000e2400000e00ff */
[----:B0-----:R-:W-:-:S05]  /*0a00*/  LOP3.LUT R25, R0, R25, RZ, 0xc0, !PT ;  /* 0x0000001900197212 */ /* 0x001fca00078ec0ff */
[----:B------:R-:W-:-:S05]  /*0a10*/  IMAD.IADD R24, R22, 0x1, R25 ;  /* 0x0000000116187824 */ /* 0x000fca00078e0219 */
[----:B------:R-:W-:Y:S01]  /*0a20*/  STS [R13], R24 ;  /* 0x000000180d007388 */ /* 0x000fe20000000800 */
[----:B------:R-:W-:Y:S06]  /*0a30*/  BAR.SYNC.DEFER_BLOCKING 0x0 ;  /* 0x0000000000007b1d */ /* 0x000fec0000010000 */
[----:B------:R-:W0:Y:S04]  /*0a40*/  @P0 LDS R5, [R15+-0x4] ;  /* 0xfffffc000f050984 */ /* 0x000e280000000800 */
[----:B------:R-:W1:Y:S01]  /*0a50*/  LDS R20, [R14+-0x4] ;  /* 0xfffffc000e147984 */ /* 0x000e620000000800 */
[----:B0-----:R-:W-:-:S04]  /*0a60*/  @P0 IMAD.IADD R4, R4, 0x1, R5 ;  /* 0x0000000104040824 */ /* 0x001fc800078e0205 */
[C---:B------:R-:W-:Y:S01]  /*0a70*/  IMAD.IADD R5, R17.reuse, 0x1, R4 ;  /* 0x0000000111057824 */ /* 0x040fe200078e0204 */
[----:B------:R-:W-:Y:S01]  /*0a80*/  BAR.SYNC.DEFER_BLOCKING 0x0 ;  /* 0x0000000000007b1d */ /* 0x000fe20000010000 */
[----:B-1----:R-:W-:-:S05]  /*0a90*/  IADD3 R17, PT, PT, R17, R20, RZ ;  /* 0x0000001411117210 */ /* 0x002fca0007ffe0ff */
[----:B------:R0:W-:Y:S01]  /*0aa0*/  STG.E desc[UR4][R2.64], R5 ;  /* 0x0000000502007986 */ /* 0x0001e2000c101904 */
[----:B------:R-:W-:Y:S05]  /*0ab0*/  BRA `(.L_x_0) ;  /* 0xfffffff800007947 */ /* 0x000fea000383ffff */
.L_x_1:
[----:B------:R-:W-:-:S00]  /*0ac0*/  BRA `(.L_x_1) ;  /* 0xfffffffc00fc7947 */ /* 0x000fc0000383ffff */
[----:B------:R-:W-:-:S00]  /*0ad0*/  NOP ;  /* 0x0000000000007918 */ /* 0x000fc00000000000 */
        /* <DEDUP_REMOVED lines=10> */
.L_x_28:


//--------------------- .text._Z18shfl_intimage_rowsP5uint4S0_ --------------------------
	.section	.text._Z18shfl_intimage_rowsP5uint4S0_,"ax",@progbits
	.align	128
        .global         _Z18shfl_intimage_rowsP5uint4S0_
        .type           _Z18shfl_intimage_rowsP5uint4S0_,@function
        .size           _Z18shfl_intimage_rowsP5uint4S0_,(.L_x_29 - _Z18shfl_intimage_rowsP5uint4S0_)
        .other          _Z18shfl_intimage_rowsP5uint4S0_,@"STO_CUDA_ENTRY STV_DEFAULT"
_Z18shfl_intimage_rowsP5uint4S0_:
.text._Z18shfl_intimage_rowsP5uint4S0_:
[----:B------:R-:W-:Y:S01]  /*0000*/  LDC R1, c[0x0][0x37c] ;  /* 0x0000df00ff017b82 */ /* 0x000fe20000000800 */
[----:B------:R-:W0:Y:S01]  /*0010*/  S2R R3, SR_CTAID.X ;  /* 0x0000000000037919 */ /* 0x000e220000002500 */
[----:B------:R-:W1:Y:S01]  /*0020*/  LDCU.64 UR4, c[0x0][0x380] ;  /* 0x00007000ff0477ac */ /* 0x000e620008000a00 */
[----:B------:R-:W2:Y:S01]  /*0030*/  S2R R2, SR_TID.X ;  /* 0x0000000000027919 */ /* 0x000ea20000002100 */
[----:B------:R-:W3:Y:S01]  /*0040*/  LDCU.64 UR6, c[0x0][0x358] ;  /* 0x00006b00ff0677ac */ /* 0x000ee20008000a00 */
[----:B0-----:R-:W-:-:S05]  /*0050*/  IMAD R5, R3, 0x78, RZ ;  /* 0x0000007803057824 */ /* 0x001fca00078e02ff */
[----:B--2---:R-:W-:-:S05]  /*0060*/  IADD3 R0, P0, PT, R5, R2, RZ ;  /* 0x0000000205007210 */ /* 0x004fca0007f1e0ff */
[----:B------:R-:W-:Y:S01]  /*0070*/  IMAD.X R5, RZ, RZ, RZ, P0 ;  /* 0x000000ffff057224 */ /* 0x000fe200000e06ff */
[----:B-1----:R-:W-:-:S04]  /*0080*/  LEA R4, P0, R0, UR4, 0x4 ;  /* 0x0000000400047c11 */ /* 0x002fc8000f8020ff */
[----:B------:R-:W-:-:S06]  /*0090*/  LEA.HI.X R5, R0, UR5, R5, 0x4, P0 ;  /* 0x0000000500057c11 */ /* 0x000fcc00080f2405 */
[----:B---3--:R-:W2:Y:S01]  /*00a0*/  LDG.E.128 R4, desc[UR6][R4.64] ;  /* 0x0000000604047981 */ /* 0x008ea2000c1e1d00 */
[C---:B------:R-:W-:Y:S01]  /*00b0*/  LOP3.LUT P4, RZ, R2.reuse, 0x1f, RZ, 0xc0, !PT ;  /* 0x0000001f02ff7812 */ /* 0x040fe2000788c0ff */
[----:B------:R-:W-:Y:S01]  /*00c0*/  BSSY.RECONVERGENT B0, `(.L_x_2) ;  /* 0x0000031000007945 */ /* 0x000fe20003800200 */
[----:B------:R-:W-:-:S04]  /*00d0*/  LOP3.LUT R11, R2, 0x1f, RZ, 0xc0, !PT ;  /* 0x0000001f020b7812 */ /* 0x000fc800078ec0ff */
[C---:B------:R-:W-:Y:S02]  /*00e0*/  ISETP.GE.U32.AND P0, PT, R11.reuse, 0x2, PT ;  /* 0x000000020b00780c */ /* 0x040fe40003f06070 */
[C---:B------:R-:W-:Y:S02]  /*00f0*/  ISETP.GE.U32.AND P1, PT, R11.reuse, 0x4, PT ;  /* 0x000000040b00780c */ /* 0x040fe40003f26070 */
[C---:B------:R-:W-:Y:S02]  /*0100*/  ISETP.GE.U32.AND P2, PT, R11.reuse, 0x8, PT ;  /* 0x000000080b00780c */ /* 0x040fe40003f46070 */
[----:B------:R-:W-:Y:S01]  /*0110*/  ISETP.GE.U32.AND P3, PT, R11, 0x10, PT ;  /* 0x000000100b00780c */ /* 0x000fe20003f66070 */
[----:B--2---:R-:W-:Y:S01]  /*0120*/  IMAD.SHL.U32 R14, R4, 0x4, RZ ;  /* 0x00000004040e7824 */ /* 0x004fe200078e00ff */
[----:B------:R-:W-:Y:S02]  /*0130*/  LOP3.LUT R9, R5, 0xff, RZ, 0xc0, !PT ;  /* 0x000000ff05097812 */ /* 0x000fe400078ec0ff */
[C---:B------:R-:W-:Y:S01]  /*0140*/  LOP3.LUT R10, R6.reuse, 0xff, RZ, 0xc0, !PT ;  /* 0x000000ff060a7812 */ /* 0x040fe200078ec0ff */
[----:B------:R-:W-:Y:S01]  /*0150*/  IMAD.SHL.U32 R6, R6, 0x4, RZ ;  /* 0x0000000406067824 */ /* 0x000fe200078e00ff */
[----:B------:R-:W-:-:S02]  /*0160*/  LOP3.LUT R14, R14, 0x3fc, RZ, 0xc0, !PT ;  /* 0x000003fc0e0e7812 */ /* 0x000fc400078ec0ff */
[----:B------:R-:W-:Y:S02]  /*0170*/  LOP3.LUT R8, R7, 0xff, RZ, 0xc0, !PT ;  /* 0x000000ff07087812 */ /* 0x000fe400078ec0ff */
[----:B------:R-:W-:Y:S01]  /*0180*/  LOP3.LUT R25, R6, 0x3fc, RZ, 0xc0, !PT ;  /* 0x000003fc06197812 */ /* 0x000fe200078ec0ff */
[----:B------:R-:W-:Y:S01]  /*0190*/  IMAD.IADD R16, R14, 0x1, R9 ;  /* 0x000000010e107824 */ /* 0x000fe200078e0209 */
[----:B------:R-:W-:Y:S01]  /*01a0*/  LOP3.LUT R15, R4, 0xff, RZ, 0xc0, !PT ;  /* 0x000000ff040f7812 */ /* 0x000fe200078ec0ff */
[----:B------:R-:W-:Y:S01]  /*01b0*/  IMAD.IADD R7, R10, 0x1, R8 ;  /* 0x000000010a077824 */ /* 0x000fe200078e0208 */
[----:B------:R-:W-:Y:S01]  /*01c0*/  SHF.L.U32 R0, R4, 0x1, RZ ;  /* 0x0000000104007819 */ /* 0x000fe200000006ff */
[----:B------:R-:W-:Y:S02]  /*01d0*/  IMAD.IADD R18, R9, 0x1, R16 ;  /* 0x0000000109127824 */ /* 0x000fe400078e0210 */
[----:B------:R-:W-:Y:S01]  /*01e0*/  IMAD R17, R15, 0x3, RZ ;  /* 0x000000030f117824 */ /* 0x000fe200078e02ff */
[----:B------:R-:W-:Y:S01]  /*01f0*/  LOP3.LUT R0, R0, 0x1fe, RZ, 0xc0, !PT ;  /* 0x000001fe00007812 */ /* 0x000fe200078ec0ff */
[----:B------:R-:W-:-:S05]  /*0200*/  IMAD.IADD R19, R9, 0x1, R18 ;  /* 0x0000000109137824 */ /* 0x000fca00078e0212 */
[----:B------:R-:W-:-:S05]  /*0210*/  IADD3 R20, PT, PT, R9, R19, RZ ;  /* 0x0000001309147210 */ /* 0x000fca0007ffe0ff */
[----:B------:R-:W-:Y:S02]  /*0220*/  IMAD.IADD R25, R20, 0x1, R25 ;  /* 0x0000000114197824 */ /* 0x000fe400078e0219 */
[--C-:B------:R-:W-:Y:S02]  /*0230*/  IMAD.IADD R21, R10, 0x1, R20.reuse ;  /* 0x000000010a157824 */ /* 0x100fe400078e0214 */
[----:B------:R-:W-:Y:S01]  /*0240*/  IMAD R7, R7, 0x4, R20 ;  /* 0x0000000407077824 */ /* 0x000fe200078e0214 */
[----:B------:R-:W-:Y:S01]  /*0250*/  IADD3 R24, PT, PT, R8, R25, RZ ;  /* 0x0000001908187210 */ /* 0x000fe20007ffe0ff */
[----:B------:R-:W-:-:S03]  /*0260*/  IMAD.IADD R23, R10, 0x1, R21 ;  /* 0x000000010a177824 */ /* 0x000fc600078e0215 */
[----:B------:R0:W1:Y:S01]  /*0270*/  SHFL.UP PT, R4, R7, 0x1, RZ ;  /* 0x0420000007047989 */ /* 0x00006200000e00ff */
[----:B------:R-:W-:Y:S01]  /*0280*/  IMAD.IADD R5, R8, 0x1, R24 ;  /* 0x0000000108057824 */ /* 0x000fe200078e0218 */
[----:B------:R-:W-:-:S03]  /*0290*/  IADD3 R22, PT, PT, R10, R23, RZ ;  /* 0x000000170a167210 */ /* 0x000fc60007ffe0ff */
[----:B------:R-:W-:Y:S01]  /*02a0*/  IMAD.IADD R6, R8, 0x1, R5 ;  /* 0x0000000108067824 */ /* 0x000fe200078e0205 */
[----:B------:R-:W-:Y:S06]  /*02b0*/  @!P4 BRA `(.L_x_3) ;  /* 0x000000000044c947 */ /* 0x000fec0003800000 */
[----:B-1----:R-:W-:-:S04]  /*02c0*/  IMAD.IADD R4, R4, 0x1, R15 ;  /* 0x0000000104047824 */ /* 0x002fc800078e020f */
[----:B------:R-:W-:-:S05]  /*02d0*/  IMAD.IADD R0, R15, 0x1, R4 ;  /* 0x000000010f007824 */ /* 0x000fca00078e0204 */
[----:B------:R-:W-:-:S05]  /*02e0*/  IADD3 R17, PT, PT, R15, R0, RZ ;  /* 0x000000000f117210 */ /* 0x000fca0007ffe0ff */
[----:B------:R-:W-:Y:S02]  /*02f0*/  IMAD.IADD R14, R15, 0x1, R17 ;  /* 0x000000010f0e7824 */ /* 0x000fe400078e0211 */
[----:B------:R-:W-:Y:S02]  /*0300*/  IMAD.MOV.U32 R15, RZ, RZ, R4 ;  /* 0x000000ffff0f7224 */ /* 0x000fe400078e0004 */
[----:B------:R-:W-:-:S04]  /*0310*/  IMAD.IADD R16, R9, 0x1, R14 ;  /* 0x0000000109107824 */ /* 0x000fc800078e020e */
[----:B------:R-:W-:-:S05]  /*0320*/  IMAD.IADD R18, R9, 0x1, R16 ;  /* 0x0000000109127824 */ /* 0x000fca00078e0210 */
[----:B------:R-:W-:-:S05]  /*0330*/  IADD3 R19, PT, PT, R9, R18, RZ ;  /* 0x0000001209137210 */ /* 0x000fca0007ffe0ff */
[----:B------:R-:W-:-:S04]  /*0340*/  IMAD.IADD R20, R9, 0x1, R19 ;  /* 0x0000000109147824 */ /* 0x000fc800078e0213 */
[----:B------:R-:W-:-:S04]  /*0350*/  IMAD.IADD R21, R10, 0x1, R20 ;  /* 0x000000010a157824 */ /* 0x000fc800078e0214 */
[----:B------:R-:W-:-:S05]  /*0360*/  IMAD.IADD R23, R10, 0x1, R21 ;  /* 0x000000010a177824 */ /* 0x000fca00078e0215 */
[----:B------:R-:W-:-:S05]  /*0370*/  IADD3 R22, PT, PT, R10, R23, RZ ;  /* 0x000000170a167210 */ /* 0x000fca0007ffe0ff */
[----:B------:R-:W-:-:S04]  /*0380*/  IMAD.IADD R25, R10, 0x1, R22 ;  /* 0x000000010a197824 */ /* 0x000fc800078e0216 */
[----:B------:R-:W-:-:S04]  /*0390*/  IMAD.IADD R24, R8, 0x1, R25 ;  /* 0x0000000108187824 */ /* 0x000fc800078e0219 */
[----:B------:R-:W-:-:S05]  /*03a0*/  IMAD.IADD R5, R8, 0x1, R24 ;  /* 0x0000000108057824 */ /* 0x000fca00078e0218 */
[----:B------:R-:W-:-:S05]  /*03b0*/  IADD3 R6, PT, PT, R8, R5, RZ ;  /* 0x0000000508067210 */ /* 0x000fca0007ffe0ff */
[----:B0-----:R-:W-:-:S07]  /*03c0*/  IMAD.IADD R7, R8, 0x1, R6 ;  /* 0x0000000108077824 */ /* 0x001fce00078e0206 */
.L_x_3:
[----:B------:R-:W-:Y:S05]  /*03d0*/  BSYNC.RECONVERGENT B0 ;  /* 0x0000000000007941 */ /* 0x000fea0003800200 */
.L_x_2:
[----:B-1----:R1:W2:Y:S01]  /*03e0*/  SHFL.UP PT, R4, R7, 0x2, RZ ;  /* 0x0440000007047989 */ /* 0x0022a200000e00ff */
[----:B------:R-:W-:Y:S04]  /*03f0*/  BSSY.RECONVERGENT B0, `(.L_x_4) ;  /* 0x0000012000007945 */ /* 0x000fe80003800200 */
[----:B------:R-:W-:Y:S05]  /*0400*/  @!P0 BRA `(.L_x_5) ;  /* 0x0000000000408947 */ /* 0x000fea0003800000 */
[--C-:B--2---:R-:W-:Y:S01]  /*0410*/  IMAD.IADD R15, R15, 0x1, R4.reuse ;  /* 0x000000010f0f7824 */ /* 0x104fe200078e0204 */
[-C--:B------:R-:W-:Y:S01]  /*0420*/  IADD3 R0, PT, PT, R0, R4.reuse, RZ ;  /* 0x0000000400007210 */ /* 0x080fe20007ffe0ff */
[--C-:B------:R-:W-:Y:S01]  /*0430*/  IMAD.IADD R17, R17, 0x1, R4.reuse ;  /* 0x0000000111117824 */ /* 0x100fe200078e0204 */
[-C--:B------:R-:W-:Y:S01]  /*0440*/  IADD3 R18, PT, PT, R18, R4.reuse, RZ ;  /* 0x0000000412127210 */ /* 0x080fe20007ffe0ff */
[--C-:B------:R-:W-:Y:S01]  /*0450*/  IMAD.IADD R14, R14, 0x1, R4.reuse ;  /* 0x000000010e0e7824 */ /* 0x100fe200078e0204 */
[-C--:B------:R-:W-:Y:S01]  /*0460*/  IADD3 R23, PT, PT, R23, R4.reuse, RZ ;  /* 0x0000000417177210 */ /* 0x080fe20007ffe0ff */
[--C-:B------:R-:W-:Y:S01]  /*0470*/  IMAD.IADD R16, R16, 0x1, R4.reuse ;  /* 0x0000000110107824 */ /* 0x100fe200078e0204 */
[----:B------:R-:W-:Y:S01]  /*0480*/  IADD3 R5, PT, PT, R5, R4, RZ ;  /* 0x0000000405057210 */ /* 0x000fe20007ffe0ff */
[--C-:B------:R-:W-:Y:S02]  /*0490*/  IMAD.IADD R19, R19, 0x1, R4.reuse ;  /* 0x0000000113137824 */ /* 0x100fe400078e0204 */
[----:B------:R-:W-:-:S02]  /*04a0*/  IMAD.IADD R20, R20, 0x1, R4 ;  /* 0x0000000114147824 */ /* 0x000fc400078e0204 */
[--C-:B------:R-:W-:Y:S02]  /*04b0*/  IMAD.IADD R21, R21, 0x1, R4.reuse ;  /* 0x0000000115157824 */ /* 0x100fe400078e0204 */
[--C-:B------:R-:W-:Y:S02]  /*04c0*/  IMAD.IADD R22, R22, 0x1, R4.reuse ;  /* 0x0000000116167824 */ /* 0x100fe400078e0204 */
[--C-:B------:R-:W-:Y:S02]  /*04d0*/  IMAD.IADD R25, R25, 0x1, R4.reuse ;  /* 0x0000000119197824 */ /* 0x100fe400078e0204 */
[--C-:B------:R-:W-:Y:S02]  /*04e0*/  IMAD.IADD R24, R24, 0x1, R4.reuse ;  /* 0x0000000118187824 */ /* 0x100fe400078e0204 */
[--C-:B------:R-:W-:Y:S02]  /*04f0*/  IMAD.IADD R6, R6, 0x1, R4.reuse ;  /* 0x0000000106067824 */ /* 0x100fe400078e0204 */
[----:B01----:R-:W-:-:S07]  /*0500*/  IMAD.IADD R7, R7, 0x1, R4 ;  /* 0x0000000107077824 */ /* 0x003fce00078e0204 */
.L_x_5:
[----:B------:R-:W-:Y:S05]  /*0510*/  BSYNC.RECONVERGENT B0 ;  /* 0x0000000000007941 */ /* 0x000fea0003800200 */
.L_x_4:
[----:B--2---:R2:W3:Y:S01]  /*0520*/  SHFL.UP PT, R4, R7, 0x4, RZ ;  /* 0x0480000007047989 */ /* 0x0044e200000e00ff */
[----:B------:R-:W-:Y:S04]  /*0530*/  BSSY.RECONVERGENT B0, `(.L_x_6) ;  /* 0x0000012000007945 */ /* 0x000fe80003800200 */
[----:B------:R-:W-:Y:S05]  /*0540*/  @!P1 BRA `(.L_x_7) ;  /* 0x0000000000409947 */ /* 0x000fea0003800000 */
[--C-:B---3--:R-:W-:Y:S01]  /*0550*/  IMAD.IADD R15, R15, 0x1, R4.reuse ;  /* 0x000000010f0f7824 */ /* 0x108fe200078e0204 */
        /* <DEDUP_REMOVED lines=14> */
[----:B012---:R-:W-:-:S07]  /*0640*/  IMAD.IADD R7, R7, 0x1, R4 ;  /* 0x0000000107077824 */ /* 0x007fce00078e0204 */
.L_x_7:
[----:B------:R-:W-:Y:S05]  /*0650*/  BSYNC.RECONVERGENT B0 ;  /* 0x0000000000007941 */ /* 0x000fea0003800200 */
.L_x_6:
[----:B---3--:R3:W4:Y:S01]  /*0660*/  SHFL.UP PT, R4, R7, 0x8, RZ ;  /* 0x0500000007047989 */ /* 0x00872200000e00ff */
[----:B------:R-:W-:Y:S04]  /*0670*/  BSSY.RECONVERGENT B0, `(.L_x_8) ;  /* 0x0000012000007945 */ /* 0x000fe80003800200 */
[----:B------:R-:W-:Y:S05]  /*0680*/  @!P2 BRA `(.L_x_9) ;  /* 0x000000000040a947 */ /* 0x000fea0003800000 */
[--C-:B----4-:R-:W-:Y:S01]  /*0690*/  IMAD.IADD R15, R15, 0x1, R4.reuse ;  /* 0x000000010f0f7824 */ /* 0x110fe200078e0204 */
        /* <DEDUP_REMOVED lines=14> */
[----:B0123--:R-:W-:-:S07]  /*0780*/  IMAD.IADD R7, R7, 0x1, R4 ;  /* 0x0000000107077824 */ /* 0x00ffce00078e0204 */
.L_x_9:
[----:B------:R-:W-:Y:S05]  /*0790*/  BSYNC.RECONVERGENT B0 ;  /* 0x0000000000007941 */ /* 0x000fea0003800200 */
.L_x_8:
[----:B----4-:R4:W0:Y:S01]  /*07a0*/  SHFL.UP PT, R4, R7, 0x10, RZ ;  /* 0x0600000007047989 */ /* 0x01082200000e00ff */
[----:B------:R-:W-:Y:S04]  /*07b0*/  BSSY.RECONVERGENT B0, `(.L_x_10) ;  /* 0x0000012000007945 */ /* 0x000fe80003800200 */
[----:B------:R-:W-:Y:S05]  /*07c0*/  @!P3 BRA `(.L_x_11) ;  /* 0x000000000040b947 */ /* 0x000fea0003800000 */
[--C-:B0-----:R-:W-:Y:S01]  /*07d0*/  IMAD.IADD R15, R15, 0x1, R4.reuse ;  /* 0x000000010f0f7824 */ /* 0x101fe200078e0204 */
        /* <DEDUP_REMOVED lines=14> */
[----:B-1234-:R-:W-:-:S07]  /*08c0*/  IMAD.IADD R7, R7, 0x1, R4 ;  /* 0x0000000107077824 */ /* 0x01efce00078e0204 */
.L_x_11:
[----:B------:R-:W-:Y:S05]  /*08d0*/  BSYNC.RECONVERGENT B0 ;  /* 0x0000000000007941 */ /* 0x000fea0003800200 */
.L_x_10:
[----:B------:R-:W5:Y:S01]  /*08e0*/  S2UR UR5, SR_CgaCtaId ;  /* 0x00000000000579c3 */ /* 0x000f620000008800 */
[----:B------:R-:W-:Y:S01]  /*08f0*/  ISETP.NE.AND P4, PT, R11, 0x1f, PT ;  /* 0x0000001f0b00780c */ /* 0x000fe20003f85270 */
[----:B------:R-:W-:Y:S01]  /*0900*/  UMOV UR4, 0x400 ;  /* 0x0000040000047882 */ /* 0x000fe20000000000 */
[----:B------:R-:W-:-:S04]  /*0910*/  SHF.R.U32.HI R8, RZ, 0x3, R2 ;  /* 0x00000003ff087819 */ /* 0x000fc80000011602 */
[----:B------:R-:W-:Y:S01]  /*0920*/  LOP3.LUT R8, R8, 0x7c, RZ, 0xc0, !PT ;  /* 0x0000007c08087812 */ /* 0x000fe200078ec0ff */
[----:B-----5:R-:W-:-:S09]  /*0930*/  ULEA UR4, UR5, UR4, 0x18 ;  /* 0x0000000405047291 */ /* 0x020fd2000f8ec0ff */
[----:B------:R0:W-:Y:S01]  /*0940*/  @!P4 STS [R8+UR4], R7 ;  /* 0x000000070800c988 */ /* 0x0001e20008000804 */
[----:B------:R-:W-:Y:S01]  /*0950*/  BAR.SYNC.DEFER_BLOCKING 0x0 ;  /* 0x0000000000007b1d */ /* 0x000fe20000010000 */
[----:B------:R-:W-:-:S13]  /*0960*/  ISETP.GT.U32.AND P4, PT, R2, 0x1f, PT ;  /* 0x0000001f0200780c */ /* 0x000fda0003f84070 */
[----:B0-----:R-:W-:Y:S05]  /*0970*/  @P4 BRA `(.L_x_12) ;  /* 0x0000000000604947 */ /* 0x001fea0003800000 */
[C---:B------:R-:W-:Y:S01]  /*0980*/  LEA R4, R11.reuse, UR4, 0x2 ;  /* 0x000000040b047c11 */ /* 0x040fe2000f8e10ff */
[----:B------:R-:W-:Y:S01]  /*0990*/  UMOV UR5, 0xffffffff ;  /* 0xffffffff00057882 */ /* 0x000fe20000000000 */
[----:B------:R-:W-:-:S03]  /*09a0*/  ISETP.NE.AND P4, PT, R11, RZ, PT ;  /* 0x000000ff0b00720c */ /* 0x000fc60003f85270 */
[----:B------:R0:W0:Y:S01]  /*09b0*/  LDS R9, [R4] ;  /* 0x0000000004097984 */ /* 0x0000220000000800 */
[----:B------:R-:W-:Y:S09]  /*09c0*/  BRA.DIV UR5, `(.L_x_13) ;  /* 0x0000000a056c7947 */ /* 0x000ff2000b800000 */
        /* <DEDUP_REMOVED lines=10> */
[----:B0-----:R-:W-:-:S05]  /*0a70*/  SEL R13, R13, RZ, P2 ;  /* 0x000000ff0d0d7207 */ /* 0x001fca0001000000 */
[----:B------:R-:W-:-:S05]  /*0a80*/  IMAD.IADD R13, R12, 0x1, R13 ;  /* 0x000000010c0d7824 */ /* 0x000fca00078e020d */
[----:B------:R0:W0:Y:S02]  /*0a90*/  SHFL.UP PT, R9, R13, 0x10, RZ ;  /* 0x060000000d097989 */ /* 0x00002400000e00ff */
.L_x_24:
[----:B0-----:R-:W-:Y:S01]  /*0aa0*/  SEL R10, R9, RZ, P3 ;  /* 0x000000ff090a7207 */ /* 0x001fe20001800000 */
[----:B------:R-:W-:Y:S01]  /*0ab0*/  UMOV UR5, 0xffffffff ;  /* 0xffffffff00057882 */ /* 0x000fe20000000000 */
[----:B------:R-:W-:-:S03]  /*0ac0*/  HFMA2 R9, -RZ, RZ, 0, 1.9073486328125e-06 ;  /* 0x00000020ff097431 */ /* 0x000fc600000001ff */
[----:B------:R-:W-:-:S05]  /*0ad0*/  IMAD.IADD R13, R13, 0x1, R10 ;  /* 0x000000010d0d7824 */ /* 0x000fca00078e020a */
[----:B------:R0:W-:Y:S01]  /*0ae0*/  STS [R4], R13 ;  /* 0x0000000d04007388 */ /* 0x0001e20000000800 */
[----:B------:R-:W-:Y:S05]  /*0af0*/  BRA.DIV UR5, `(.L_x_14) ;  /* 0x0000000a05d47947 */ /* 0x000fea000b800000 */
.L_x_12:
[C---:B------:R-:W-:Y:S01]  /*0b00*/  ISETP.GE.U32.AND P0, PT, R2.reuse, 0x20, PT ;  /* 0x000000200200780c */ /* 0x040fe20003f06070 */
[----:B------:R-:W-:Y:S01]  /*0b10*/  IMAD R3, R3, 0x1e0, RZ ;  /* 0x000001e003037824 */ /* 0x000fe200078e02ff */
[C---:B0-----:R-:W-:Y:S01]  /*0b20*/  LOP3.LUT P4, R4, R2.reuse, 0x3, RZ, 0xc0, !PT ;  /* 0x0000000302047812 */ /* 0x041fe2000788c0ff */
[----:B------:R-:W-:Y:S01]  /*0b30*/  IMAD.SHL.U32 R9, R2, 0x4, RZ ;  /* 0x0000000402097824 */ /* 0x000fe200078e00ff */
[----:B------:R-:W-:Y:S05]  /*0b40*/  WARPSYNC.ALL ;  /* 0x0000000000007948 */ /* 0x000fea0003800000 */
[----:B------:R-:W-:Y:S01]  /*0b50*/  LOP3.LUT R10, R9, 0xff0, RZ, 0xc0, !PT ;  /* 0x00000ff0090a7812 */ /* 0x000fe200078ec0ff */
[----:B------:R-:W-:Y:S01]  /*0b60*/  BAR.SYNC.DEFER_BLOCKING 0x0 ;  /* 0x0000000000007b1d */ /* 0x000fe20000010000 */
[----:B------:R-:W-:-:S02]  /*0b70*/  LOP3.LUT R13, R3, R4, RZ, 0xfc, !PT ;  /* 0x00000004030d7212 */ /* 0x000fc400078efcff */
[----:B------:R-:W-:-:S03]  /*0b80*/  LOP3.LUT R27, R3, 0x2, R4, 0xf6, !PT ;  /* 0x00000002031b7812 */ /* 0x000fc600078ef604 */
[----:B------:R-:W-:Y:S01]  /*0b90*/  BSSY.RECONVERGENT B0, `(.L_x_15) ;  /* 0x0000015000007945 */ /* 0x000fe20003800200 */
[----:B------:R-:W-:Y:S02]  /*0ba0*/  IMAD.IADD R13, R13, 0x1, R10 ;  /* 0x000000010d0d7824 */ /* 0x000fe400078e020a */
[----:B------:R-:W-:Y:S01]  /*0bb0*/  IMAD.IADD R27, R10, 0x1, R27 ;  /* 0x000000010a1b7824 */ /* 0x000fe200078e021b */
[----:B------:R-:W-:Y:S06]  /*0bc0*/  @!P0 BRA `(.L_x_16) ;  /* 0x0000000000448947 */ /* 0x000fec0003800000 */
[----:B------:R-:W0:Y:S02]  /*0bd0*/  LDS R8, [R8+UR4+-0x4] ;  /* 0xfffffc0408087984 */ /* 0x000e240008000800 */
[-C--:B0-----:R-:W-:Y:S01]  /*0be0*/  IADD3 R15, PT, PT, R15, R8.reuse, RZ ;  /* 0x000000080f0f7210 */ /* 0x081fe20007ffe0ff */
        /* <DEDUP_REMOVED lines=13> */
[----:B------:R-:W-:-:S02]  /*0cc0*/  IMAD.IADD R6, R6, 0x1, R8 ;  /* 0x0000000106067824 */ /* 0x000fc400078e0208 */
[----:B-1234-:R-:W-:-:S07]  /*0cd0*/  IMAD.IADD R7, R7, 0x1, R8 ;  /* 0x0000000107077824 */ /* 0x01efce00078e0208 */
.L_x_16:
[----:B------:R-:W-:Y:S05]  /*0ce0*/  BSYNC.RECONVERGENT B0 ;  /* 0x0000000000007941 */ /* 0x000fea0003800200 */
.L_x_15:
[----:B------:R-:W0:Y:S01]  /*0cf0*/  LDC.64 R2, c[0x0][0x388] ;  /* 0x0000e200ff027b82 */ /* 0x000e220000000a00 */
[----:B------:R-:W0:Y:S01]  /*0d00*/  SHFL.BFLY PT, R16, R16, 0x1, 0x1f ;  /* 0x0c201f0010107f89 */ /* 0x000e2200000e0000 */
[----:B------:R-:W-:Y:S01]  /*0d10*/  BSSY.RECONVERGENT B0, `(.L_x_17) ;  /* 0x0000027000007945 */ /* 0x000fe20003800200 */
[----:B------:R-:W-:Y:S01]  /*0d20*/  PLOP3.LUT P2, PT, PT, PT, PT, 0x8, 0x80 ;  /* 0x000000000080781c */ /* 0x000fe20003f4e170 */
[----:B------:R-:W-:Y:S01]  /*0d30*/  IMAD.MOV.U32 R9, RZ, RZ, R0 ;  /* 0x000000ffff097224 */ /* 0x000fe200078e0000 */
[----:B------:R-:W0:Y:S01]  /*0d40*/  SHFL.BFLY PT, R18, R18, 0x1, 0x1f ;  /* 0x0c201f0012127f89 */ /* 0x000e2200000e0000 */
[----:B------:R-:W-:Y:S01]  /*0d50*/  PLOP3.LUT P1, PT, PT, PT, PT, 0x8, 0x80 ;  /* 0x000000000080781c */ /* 0x000fe20003f2e170 */
[----:B------:R-:W-:Y:S01]  /*0d60*/  IMAD.MOV.U32 R10, RZ, RZ, R17 ;  /* 0x000000ffff0a7224 */ /* 0x000fe200078e0011 */
[----:B------:R-:W-:Y:S01]  /*0d70*/  PLOP3.LUT P0, PT, PT, PT, PT, 0x8, 0x80 ;  /* 0x000000000080781c */ /* 0x000fe20003f0e170 */
[----:B------:R-:W0:Y:S01]  /*0d80*/  SHFL.BFLY PT, R19, R19, 0x1, 0x1f ;  /* 0x0c201f0013137f89 */ /* 0x000e2200000e0000 */
[----:B------:R-:W-:Y:S01]  /*0d90*/  ISETP.NE.AND P3, PT, R4, RZ, PT ;  /* 0x000000ff0400720c */ /* 0x000fe20003f65270 */
[----:B------:R-:W-:Y:S01]  /*0da0*/  IMAD.MOV.U32 R11, RZ, RZ, R14 ;  /* 0x000000ffff0b7224 */ /* 0x000fe200078e000e */
[----:B------:R-:W-:Y:S01]  /*0db0*/  MOV R8, R15 ;  /* 0x0000000f00087202 */ /* 0x000fe20000000f00 */
[----:B------:R-:W0:Y:S04]  /*0dc0*/  SHFL.BFLY PT, R20, R20, 0x1, 0x1f ;  /* 0x0c201f0014147f89 */ /* 0x000e2800000e0000 */
[----:B------:R-:W0:Y:S04]  /*0dd0*/  SHFL.BFLY PT, R21, R21, 0x2, 0x1f ;  /* 0x0c401f0015157f89 */ /* 0x000e2800000e0000 */
[----:B------:R-:W0:Y:S04]  /*0de0*/  SHFL.BFLY PT, R23, R23, 0x2, 0x1f ;  /* 0x0c401f0017177f89 */ /* 0x000e2800000e0000 */
[----:B------:R-:W0:Y:S04]  /*0df0*/  SHFL.BFLY PT, R22, R22, 0x2, 0x1f ;  /* 0x0c401f0016167f89 */ /* 0x000e2800000e0000 */
[----:B------:R-:W0:Y:S04]  /*0e00*/  SHFL.BFLY PT, R25, R25, 0x2, 0x1f ;  /* 0x0c401f0019197f89 */ /* 0x000e2800000e0000 */
[----:B------:R-:W0:Y:S04]  /*0e10*/  SHFL.BFLY PT, R24, R24, 0x3, 0x1f ;  /* 0x0c601f0018187f89 */ /* 0x000e2800000e0000 */
[----:B------:R-:W0:Y:S04]  /*0e20*/  SHFL.BFLY PT, R5, R5, 0x3, 0x1f ;  /* 0x0c601f0005057f89 */ /* 0x000e2800000e0000 */
[----:B------:R-:W0:Y:S04]  /*0e30*/  SHFL.BFLY PT, R6, R6, 0x3, 0x1f ;  /* 0x0c601f0006067f89 */ /* 0x000e2800000e0000 */
[----:B-1234-:R-:W1:Y:S01]  /*0e40*/  SHFL.BFLY PT, R7, R7, 0x3, 0x1f ;  /* 0x0c601f0007077f89 */ /* 0x01ee6200000e0000 */
[----:B------:R-:W-:Y:S05]  /*0e50*/  @!P4 BRA `(.L_x_18) ;  /* 0x000000000048c947 */ /* 0x000fea0003800000 */
[----:B------:R-:W-:Y:S01]  /*0e60*/  ISETP.NE.AND P4, PT, R4, 0x1, PT ;  /* 0x000000010400780c */ /* 0x000fe20003f85270 */
[----:B0-----:R-:W-:Y:S01]  /*0e70*/  IMAD.MOV.U32 R9, RZ, RZ, R18 ;  /* 0x000000ffff097224 */ /* 0x001fe200078e0012 */
[----:B------:R-:W-:Y:S01]  /*0e80*/  PLOP3.LUT P0, PT, PT, PT, PT, 0x80, 0x8 ;  /* 0x000000000008781c */ /* 0x000fe20003f0f070 */
[----:B------:R-:W-:Y:S01]  /*0e90*/  IMAD.MOV.U32 R10, RZ, RZ, R19 ;  /* 0x000000ffff0a7224 */ /* 0x000fe200078e0013 */
[----:B------:R-:W-:Y:S02]  /*0ea0*/  MOV R8, R16 ;  /* 0x0000001000087202 */ /* 0x000fe40000000f00 */
[----:B------:R-:W-:-:S07]  /*0eb0*/  MOV R11, R20 ;  /* 0x00000014000b7202 */ /* 0x000fce0000000f00 */
[----:B------:R-:W-:Y:S05]  /*0ec0*/  @!P4 BRA `(.L_x_18) ;  /* 0x00000000002cc947 */ /* 0x000fea0003800000 */
[----:B------:R-:W-:Y:S02]  /*0ed0*/  ISETP.NE.AND P1, PT, R4, 0x2, PT ;  /* 0x000000020400780c */ /* 0x000fe40003f25270 */
[----:B------:R-:W-:-:S11]  /*0ee0*/  PLOP3.LUT P0, PT, PT, PT, PT, 0x8, 0x80 ;  /* 0x000000000080781c */ /* 0x000fd60003f0e170 */
[----:B------:R-:W-:Y:S01]  /*0ef0*/  @!P1 IMAD.MOV.U32 R8, RZ, RZ, R21 ;  /* 0x000000ffff089224 */ /* 0x000fe200078e0015 */
[----:B------:R-:W-:Y:S01]  /*0f00*/  @!P1 MOV R10, R22 ;  /* 0x00000016000a9202 */ /* 0x000fe20000000f00 */
[----:B------:R-:W-:Y:S01]  /*0f10*/  @!P1 IMAD.MOV.U32 R9, RZ, RZ, R23 ;  /* 0x000000ffff099224 */ /* 0x000fe200078e0017 */
[----:B------:R-:W-:Y:S01]  /*0f20*/  @!P1 PLOP3.LUT P2, PT, PT, PT, PT, 0x80, 0x8 ;  /* 0x000000000008981c */ /* 0x000fe20003f4f070 */
[----:B------:R-:W-:Y:S01]  /*0f30*/  @!P1 IMAD.MOV.U32 R11, RZ, RZ, R25 ;  /* 0x000000ffff0b9224 */ /* 0x000fe200078e0019 */
[----:B------:R-:W-:Y:S01]  /*0f40*/  @P1 MOV R9, R5 ;  /* 0x0000000500091202 */ /* 0x000fe20000000f00 */
[----:B------:R-:W-:Y:S02]  /*0f50*/  @P1 IMAD.MOV.U32 R8, RZ, RZ, R24 ;  /* 0x000000ffff081224 */ /* 0x000fe400078e0018 */
[----:B------:R-:W-:Y:S02]  /*0f60*/  @P1 IMAD.MOV.U32 R10, RZ, RZ, R6 ;  /* 0x000000ffff0a1224 */ /* 0x000fe400078e0006 */
[----:B-1----:R-:W-:-:S07]  /*0f70*/  @P1 IMAD.MOV.U32 R11, RZ, RZ, R7 ;  /* 0x000000ffff0b1224 */ /* 0x002fce00078e0007 */
.L_x_18:
[----:B------:R-:W-:Y:S05]  /*0f80*/  BSYNC.RECONVERGENT B0 ;  /* 0x0000000000007941 */ /* 0x000fea0003800200 */
.L_x_17:
[--C-:B0-----:R-:W-:Y:S01]  /*0f90*/  IMAD.WIDE.U32 R12, R13, 0x10, R2.reuse ;  /* 0x000000100d0c7825 */ /* 0x101fe200078e0002 */
[----:B------:R-:W-:Y:S02]  /*0fa0*/  SEL R28, R17, R10, P2 ;  /* 0x0000000a111c7207 */ /* 0x000fe40001000000 */
[----:B------:R-:W-:Y:S01]  /*0fb0*/  SEL R29, R0, R9, P2 ;  /* 0x00000009001d7207 */ /* 0x000fe20001000000 */
[----:B------:R-:W-:Y:S01]  /*0fc0*/  IMAD.WIDE.U32 R2, R27, 0x10, R2 ;  /* 0x000000101b027825 */ /* 0x000fe200078e0002 */
[----:B------:R-:W-:Y:S01]  /*0fd0*/  SEL R27, R14, R11, P2 ;  /* 0x0000000b0e1b7207 */ /* 0x000fe20001000000 */
[----:B------:R-:W-:Y:S01]  /*0fe0*/  SHFL.BFLY PT, R0, R0, 0x1, 0x1f ;  /* 0x0c201f0000007f89 */ /* 0x000fe200000e0000 */
[----:B------:R-:W-:Y:S02]  /*0ff0*/  SEL R26, R15, R8, P2 ;  /* 0x000000080f1a7207 */ /* 0x000fe40001000000 */
[----:B------:R-:W-:Y:S01]  /*1000*/  SEL R4, R18, R29, P1 ;  /* 0x0000001d12047207 */ /* 0x000fe20000800000 */
[----:B------:R-:W0:Y:S01]  /*1010*/  SHFL.BFLY PT, R14, R14, 0x1, 0x1f ;  /* 0x0c201f000e0e7f89 */ /* 0x000e2200000e0000 */
[----:B------:R-:W-:-:S02]  /*1020*/  SEL R26, R16, R26, P1 ;  /* 0x0000001a101a7207 */ /* 0x000fc40000800000 */
[----:B------:R-:W-:Y:S01]  /*1030*/  SEL R4, R23, R4, !P3 ;  /* 0x0000000417047207 */ /* 0x000fe20005800000 */
[----:B------:R2:W-:Y:S04]  /*1040*/  STG.E.128 desc[UR6][R12.64], R8 ;  /* 0x000000080c007986 */ /* 0x0005e8000c101d06 */
[----:B------:R-:W-:Y:S04]  /*1050*/  SHFL.BFLY PT, R15, R15, 0x1, 0x1f ;  /* 0x0c201f000f0f7f89 */ /* 0x000fe800000e0000 */
[----:B------:R-:W3:Y:S04]  /*1060*/  SHFL.BFLY PT, R17, R17, 0x1, 0x1f ;  /* 0x0c201f0011117f89 */ /* 0x000ee800000e0000 */
[----:B------:R-:W4:Y:S04]  /*1070*/  SHFL.BFLY PT, R18, R18, 0x1, 0x1f ;  /* 0x0c201f0012127f89 */ /* 0x000f2800000e0000 */
[----:B------:R-:W-:Y:S01]  /*1080*/  SHFL.BFLY PT, R16, R16, 0x1, 0x1f ;  /* 0x0c201f0010107f89 */ /* 0x000fe200000e0000 */
[----:B--2---:R-:W-:-:S02]  /*1090*/  SEL R9, R19, R28, P1 ;  /* 0x0000001c13097207 */ /* 0x004fc40000800000 */
[----:B------:R-:W-:Y:S01]  /*10a0*/  SEL R8, R20, R27, P1 ;  /* 0x0000001b14087207 */ /* 0x000fe20000800000 */
[----:B------:R-:W2:Y:S01]  /*10b0*/  SHFL.BFLY PT, R19, R19, 0x1, 0x1f ;  /* 0x0c201f0013137f89 */ /* 0x000ea200000e0000 */
[----:B------:R-:W-:Y:S02]  /*10c0*/  SEL R9, R22, R9, !P3 ;  /* 0x0000000916097207 */ /* 0x000fe40005800000 */
[----:B------:R-:W-:Y:S01]  /*10d0*/  SEL R8, R25, R8, !P3 ;  /* 0x0000000819087207 */ /* 0x000fe20005800000 */
[----:B------:R-:W5:Y:S01]  /*10e0*/  SHFL.BFLY PT, R20, R20, 0x1, 0x1f ;  /* 0x0c201f0014147f89 */ /* 0x000f6200000e0000 */
[----:B------:R-:W-:Y:S02]  /*10f0*/  SEL R27, R21, R26, !P3 ;  /* 0x0000001a151b7207 */ /* 0x000fe40005800000 */
[----:B------:R-:W-:Y:S01]  /*1100*/  SEL R10, R6, R9, P0 ;  /* 0x00000009060a7207 */ /* 0x000fe20000000000 */
[----:B------:R-:W-:Y:S01]  /*1110*/  SHFL.BFLY PT, R23, R23, 0x1, 0x1f ;  /* 0x0c201f0017177f89 */ /* 0x000fe200000e0000 */
[----:B------:R-:W-:-:S02]  /*1120*/  SEL R9, R5, R4, P0 ;  /* 0x0000000405097207 */ /* 0x000fc40000000000 */
[----:B-1----:R-:W-:Y:S01]  /*1130*/  SEL R11, R7, R8, P0 ;  /* 0x00000008070b7207 */ /* 0x002fe20000000000 */
[----:B------:R-:W1:Y:S01]  /*1140*/  SHFL.BFLY PT, R25, R25, 0x1, 0x1f ;  /* 0x0c201f0019197f89 */ /* 0x000e6200000e0000 */
[----:B------:R-:W-:Y:S02]  /*1150*/  SEL R8, R24, R27, P0 ;  /* 0x0000001b18087207 */ /* 0x000fe40000000000 */
[----:B0-----:R-:W-:Y:S01]  /*1160*/  SEL R27, R14, R11, !P3 ;  /* 0x0000000b0e1b7207 */ /* 0x001fe20005800000 */
[----:B------:R-:W-:Y:S01]  /*1170*/  SHFL.BFLY PT, R21, R21, 0x1, 0x1f ;  /* 0x0c201f0015157f89 */ /* 0x000fe200000e0000 */
[----:B------:R-:W-:Y:S02]  /*1180*/  SEL R29, R0, R9, !P3 ;  /* 0x00000009001d7207 */ /* 0x000fe40005800000 */
[----:B---3--:R-:W-:Y:S01]  /*1190*/  SEL R26, R17, R10, !P3 ;  /* 0x0000000a111a7207 */ /* 0x008fe20005800000 */
[----:B------:R-:W0:Y:S01]  /*11a0*/  SHFL.BFLY PT, R22, R22, 0x1, 0x1f ;  /* 0x0c201f0016167f89 */ /* 0x000e2200000e0000 */
[----:B------:R-:W-:-:S02]  /*11b0*/  SEL R28, R15, R8, !P3 ;  /* 0x000000080f1c7207 */ /* 0x000fc40005800000 */
[----:B----4-:R-:W-:Y:S01]  /*11c0*/  SEL R29, R18, R29, P0 ;  /* 0x0000001d121d7207 */ /* 0x010fe20000000000 */
[----:B------:R-:W3:Y:S01]  /*11d0*/  SHFL.BFLY PT, R5, R5, 0x1, 0x1f ;  /* 0x0c201f0005057f89 */ /* 0x000ee200000e0000 */
[----:B--2---:R-:W-:Y:S02]  /*11e0*/  SEL R26, R19, R26, P0 ;  /* 0x0000001a131a7207 */ /* 0x004fe40000000000 */
[----:B------:R-:W-:Y:S01]  /*11f0*/  SEL R28, R16, R28, P0 ;  /* 0x0000001c101c7207 */ /* 0x000fe20000000000 */
[----:B------:R-:W-:Y:S01]  /*1200*/  SHFL.BFLY PT, R6, R6, 0x1, 0x1f ;  /* 0x0c201f0006067f89 */ /* 0x000fe200000e0000 */
[----:B-----5:R-:W-:-:S03]  /*1210*/  SEL R27, R20, R27, P0 ;  /* 0x0000001b141b7207 */ /* 0x020fc60000000000 */
[----:B------:R-:W2:Y:S04]  /*1220*/  SHFL.BFLY PT, R7, R7, 0x1, 0x1f ;  /* 0x0c201f0007077f89 */ /* 0x000ea800000e0000 */
[----:B------:R1:W4:Y:S04]  /*1230*/  SHFL.BFLY PT, R4, R24, 0x1, 0x1f ;  /* 0x0c201f0018047f89 */ /* 0x00032800000e0000 */
[----:B------:R5:W-:Y:S01]  /*1240*/  STG.E.128 desc[UR6][R2.64+0x80], R8 ;  /* 0x0000800802007986 */ /* 0x000be2000c101d06 */
[----:B-1----:R-:W-:Y:S02]  /*1250*/  SEL R24, R25, R27, P2 ;  /* 0x0000001b19187207 */ /* 0x002fe40001000000 */
[----:B0-----:R-:W-:-:S02]  /*1260*/  SEL R27, R22, R26, P2 ;  /* 0x0000001a161b7207 */ /* 0x001fc40001000000 */
[----:B-----5:R-:W-:Y:S02]  /*1270*/  SEL R8, R23, R29, P2 ;  /* 0x0000001d17087207 */ /* 0x020fe40001000000 */
[----:B------:R-:W-:Y:S02]  /*1280*/  SEL R29, R21, R28, P2 ;  /* 0x0000001c151d7207 */ /* 0x000fe40001000000 */
[----:B---3--:R-:W-:Y:S02]  /*1290*/  SEL R9, R5, R8, P1 ;  /* 0x0000000805097207 */ /* 0x008fe40000800000 */
[----:B--2---:R-:W-:Y:S02]  /*12a0*/  SEL R11, R7, R24, P1 ;  /* 0x00000018070b7207 */ /* 0x004fe40000800000 */
[----:B------:R-:W-:Y:S02]  /*12b0*/  SEL R10, R6, R27, P1 ;  /* 0x0000001b060a7207 */ /* 0x000fe40000800000 */
[----:B----4-:R-:W-:-:S02]  /*12c0*/  SEL R8, R4, R29, P1 ;  /* 0x0000001d04087207 */ /* 0x010fc40000800000 */
[----:B------:R-:W-:Y:S02]  /*12d0*/  @!P1 SEL R20, R14, R11, P2 ;  /* 0x0000000b0e149207 */ /* 0x000fe40001000000 */
[----:B------:R-:W-:Y:S01]  /*12e0*/  @!P1 SEL R19, R17, R10, P2 ;  /* 0x0000000a11139207 */ /* 0x000fe20001000000 */
[----:B------:R-:W-:Y:S01]  /*12f0*/  STG.E.128 desc[UR6][R12.64+0x40], R8 ;  /* 0x000040080c007986 */ /* 0x000fe2000c101d06 */
[----:B------:R-:W-:Y:S02]  /*1300*/  @!P1 SEL R18, R0, R9, P2 ;  /* 0x0000000900129207 */ /* 0x000fe40001000000 */
[----:B------:R-:W-:Y:S02]  /*1310*/  @!P1 SEL R16, R15, R8, P2 ;  /* 0x000000080f109207 */ /* 0x000fe40001000000 */
[----:B------:R-:W-:Y:S02]  /*1320*/  @!P0 SEL R7, R25, R20, !P3 ;  /* 0x0000001419078207 */ /* 0x000fe40005800000 */
[----:B------:R-:W-:-:S02]  /*1330*/  @!P0 SEL R6, R22, R19, !P3 ;  /* 0x0000001316068207 */ /* 0x000fc40005800000 */
[----:B------:R-:W-:Y:S02]  /*1340*/  @!P0 SEL R5, R23, R18, !P3 ;  /* 0x0000001217058207 */ /* 0x000fe40005800000 */
[----:B------:R-:W-:-:S05]  /*1350*/  @!P0 SEL R4, R21, R16, !P3 ;  /* 0x0000001015048207 */ /* 0x000fca0005800000 */
[----:B------:R-:W-:Y:S01]  /*1360*/  STG.E.128 desc[UR6][R2.64+0xc0], R4 ;  /* 0x0000c00402007986 */ /* 0x000fe2000c101d06 */
[----:B------:R-:W-:Y:S05]  /*1370*/  EXIT ;  /* 0x000000000000794d */ /* 0x000fea0003800000 */
.L_x_13:
[----:B------:R-:W-:Y:S01]  /*1380*/  IMAD.MOV.U32 R27, RZ, RZ, RZ ;  /* 0x000000ffff1b7224 */ /* 0x000fe200078e00ff */
[----:B0-----:R-:W-:Y:S01]  /*1390*/  MOV R29, R9 ;  /* 0x00000009001d7202 */ /* 0x001fe20000000f00 */
[----:B------:R-:W-:Y:S01]  /*13a0*/  IMAD.MOV.U32 R28, RZ, RZ, 0x1 ;  /* 0x00000001ff1c7424 */ /* 0x000fe200078e00ff */
[----:B------:R-:W-:-:S07]  /*13b0*/  MOV R26, 0xffffffff ;  /* 0xffffffff001a7802 */ /* 0x000fce0000000f00 */
[----:B-1234-:R-:W-:Y:S05]  /*13c0*/  WARPSYNC.COLLECTIVE R26, `(.L_x_19) ;  /* 0x000000001a087348 */ /* 0x01efea0003c00000 */
[----:B------:R0:W0:Y:S02]  /*13d0*/  SHFL.UP P5, R27, R29, R28, R27 ;  /* 0x0400001c1d1b7389 */ /* 0x00002400000a001b */
[----:B01234-:R-:W-:Y:S05]  /*13e0*/  ENDCOLLECTIVE ;  /* 0x000000000000791b */ /* 0x01ffea0003800000 */
.L_x_19:
[----:B------:R-:W-:Y:S02]  /*13f0*/  IMAD.MOV.U32 R28, RZ, RZ, 0x2 ;  /* 0x00000002ff1c7424 */ /* 0x000fe400078e00ff */
[----:B------:R-:W-:Y:S02]  /*1400*/  IMAD.MOV.U32 R10, RZ, RZ, R27 ;  /* 0x000000ffff0a7224 */ /* 0x000fe400078e001b */
[----:B------:R-:W-:-:S03]  /*1410*/  IMAD.MOV.U32 R27, RZ, RZ, RZ ;  /* 0x000000ffff1b7224 */ /* 0x000fc600078e00ff */
[----:B------:R-:W-:-:S05]  /*1420*/  SEL R10, R10, RZ, P4 ;  /* 0x000000ff0a0a7207 */ /* 0x000fca0002000000 */
[----:B------:R-:W-:-:S05]  /*1430*/  IMAD.IADD R10, R9, 0x1, R10 ;  /* 0x00000001090a7824 */ /* 0x000fca00078e020a */
[----:B------:R-:W-:-:S07]  /*1440*/  MOV R29, R10 ;  /* 0x0000000a001d7202 */ /* 0x000fce0000000f00 */
[----:B------:R-:W-:Y:S05]  /*1450*/  WARPSYNC.COLLECTIVE R26, `(.L_x_20) ;  /* 0x000000001a087348 */ /* 0x000fea0003c00000 */
[----:B------:R0:W1:Y:S02]  /*1460*/  SHFL.UP P5, R27, R29, R28, R27 ;  /* 0x0400001c1d1b7389 */ /* 0x00006400000a001b */
[----:B01----:R-:W-:Y:S05]  /*1470*/  ENDCOLLECTIVE ;  /* 0x000000000000791b */ /* 0x003fea0003800000 */
.L_x_20:
[----:B------:R-:W-:Y:S01]  /*1480*/  HFMA2 R28, -RZ, RZ, 0, 2.384185791015625e-07 ;  /* 0x00000004ff1c7431 */ /* 0x000fe200000001ff */
[----:B------:R-:W-:Y:S01]  /*1490*/  MOV R11, R27 ;  /* 0x0000001b000b7202 */ /* 0x000fe20000000f00 */
[----:B------:R-:W-:-:S03]  /*14a0*/  IMAD.MOV.U32 R27, RZ, RZ, RZ ;  /* 0x000000ffff1b7224 */ /* 0x000fc600078e00ff */
[----:B------:R-:W-:-:S05]  /*14b0*/  SEL R11, R11, RZ, P0 ;  /* 0x000000ff0b0b7207 */ /* 0x000fca0000000000 */
[----:B------:R-:W-:-:S04]  /*14c0*/  IMAD.IADD R11, R10, 0x1, R11 ;  /* 0x000000010a0b7824 */ /* 0x000fc800078e020b */
[----:B------:R-:W-:-:S07]  /*14d0*/  IMAD.MOV.U32 R29, RZ, RZ, R11 ;  /* 0x000000ffff1d7224 */ /* 0x000fce00078e000b */
[----:B------:R-:W-:Y:S05]  /*14e0*/  WARPSYNC.COLLECTIVE R26, `(.L_x_21) ;  /* 0x000000001a087348 */ /* 0x000fea0003c00000 */
[----:B------:R0:W1:Y:S02]  /*14f0*/  SHFL.UP P5, R27, R29, R28, R27 ;  /* 0x0400001c1d1b7389 */ /* 0x00006400000a001b */
[----:B01----:R-:W-:Y:S05]  /*1500*/  ENDCOLLECTIVE ;  /* 0x000000000000791b */ /* 0x003fea0003800000 */
.L_x_21:
[----:B------:R-:W-:Y:S02]  /*1510*/  IMAD.MOV.U32 R28, RZ, RZ, 0x8 ;  /* 0x00000008ff1c7424 */ /* 0x000fe400078e00ff */
[----:B------:R-:W-:Y:S01]  /*1520*/  IMAD.MOV.U32 R12, RZ, RZ, R27 ;  /* 0x000000ffff0c7224 */ /* 0x000fe200078e001b */
[----:B------:R-:W-:-:S04]  /*1530*/  MOV R27, RZ ;  /* 0x000000ff001b7202 */ /* 0x000fc80000000f00 */
[----:B------:R-:W-:-:S04]  /*1540*/  SEL R12, R12, RZ, P1 ;  /* 0x000000ff0c0c7207 */ /* 0x000fc80000800000 */
[----:B------:R-:W-:-:S05]  /*1550*/  IADD3 R12, PT, PT, R11, R12, RZ ;  /* 0x0000000c0b0c7210 */ /* 0x000fca0007ffe0ff */
[----:B------:R-:W-:-:S07]  /*1560*/  IMAD.MOV.U32 R29, RZ, RZ, R12 ;  /* 0x000000ffff1d7224 */ /* 0x000fce00078e000c */
[----:B------:R-:W-:Y:S05]  /*1570*/  WARPSYNC.COLLECTIVE R26, `(.L_x_22) ;  /* 0x000000001a087348 */ /* 0x000fea0003c00000 */
[----:B------:R0:W1:Y:S02]  /*1580*/  SHFL.UP P5, R27, R29, R28, R27 ;  /* 0x0400001c1d1b7389 */ /* 0x00006400000a001b */
[----:B01----:R-:W-:Y:S05]  /*1590*/  ENDCOLLECTIVE ;  /* 0x000000000000791b */ /* 0x003fea0003800000 */
.L_x_22:
        /* <DEDUP_REMOVED lines=9> */
.L_x_23:
[----:B------:R-:W-:Y:S01]  /*1630*/  MOV R9, R27 ;  /* 0x0000001b00097202 */ /* 0x000fe20000000f00 */
[----:B------:R-:W-:Y:S06]  /*1640*/  BRA `(.L_x_24) ;  /* 0xfffffff400147947 */ /* 0x000fec000383ffff */
.L_x_14:
[----:B------:R-:W-:Y:S01]  /*1650*/  BSSY B0, `(.L_x_25) ;  /* 0x0000008000007945 */ /* 0x000fe20003800000 */
[----:B------:R-:W-:Y:S01]  /*1660*/  IMAD.MOV.U32 R29, RZ, RZ, R13 ;  /* 0x000000ffff1d7224 */ /* 0x000fe200078e000d */
[----:B------:R-:W-:Y:S01]  /*1670*/  MOV R27, RZ ;  /* 0x000000ff001b7202 */ /* 0x000fe20000000f00 */
[----:B------:R-:W-:Y:S02]  /*1680*/  IMAD.MOV.U32 R28, RZ, RZ, R9 ;  /* 0x000000ffff1c7224 */ /* 0x000fe400078e0009 */
[----:B------:R-:W-:-:S07]  /*1690*/  IMAD.MOV.U32 R26, RZ, RZ, -0x1 ;  /* 0xffffffffff1a7424 */ /* 0x000fce00078e00ff */
[----:B01234-:R-:W-:Y:S05]  /*16a0*/  WARPSYNC.COLLECTIVE R26, `(.L_x_26) ;  /* 0x000000001a087348 */ /* 0x01ffea0003c00000 */
[----:B------:R0:W0:Y:S02]  /*16b0*/  SHFL.UP P5, R27, R29, R28, R27 ;  /* 0x0400001c1d1b7389 */ /* 0x00002400000a001b */
[----:B01234-:R-:W-:Y:S05]  /*16c0*/  ENDCOLLECTIVE ;  /* 0x000000000000791b */ /* 0x01ffea0003800000 */
.L_x_26:
[----:B------:R-:W-:Y:S05]  /*16d0*/  BSYNC B0 ;  /* 0x0000000000007941 */ /* 0x000fea0003800000 */
.L_x_25:
[----:B------:R-:W-:Y:S05]  /*16e0*/  BRA `(.L_x_12) ;  /* 0xfffffff400047947 */ /* 0x000fea000383ffff */
.L_x_27:
        /* <DEDUP_REMOVED lines=9> */
.L_x_29:


//--------------------- .nv.shared._Z18shfl_vertical_shflPjii --------------------------
	.section	.nv.shared._Z18shfl_vertical_shflPjii,"aw",@nobits
	.sectionflags	@""
	.align	4
.nv.shared._Z18shfl_vertical_shflPjii:
	.zero		2176


//--------------------- .nv.shared.reserved.0     --------------------------
	.section	.nv.shared.reserved.0,"aw",@nobits
	.weak		__nv_reservedSMEM_offset_0_alias
	.size		__nv_reservedSMEM_offset_0_alias, 0, 64
	.other		__nv_reservedSMEM_offset_0_alias,@"STO_CUDA_RESERVED_SHARED STV_DEFAULT"
__nv_reservedSMEM_offset_0_alias:
	.zero		0
	.zero		64


//--------------------- .nv.shared._Z18shfl_intimage_rowsP5uint4S0_ --------------------------
	.section	.nv.shared._Z18shfl_intimage_rowsP5uint4S0_,"aw",@nobits
	.sectionflags	@""
	.align	4
.nv.shared._Z18shfl_intimage_rowsP5uint4S0_:
	.zero		1536


//--------------------- .nv.constant0._Z18shfl_vertical_shflPjii --------------------------
	.section	.nv.constant0._Z18shfl_vertical_shflPjii,"a",@progbits
	.sectionflags	@""
	.align	4
.nv.constant0._Z18shfl_vertical_shflPjii:
	.zero		912


//--------------------- .nv.constant0._Z18shfl_intimage_rowsP5uint4S0_ --------------------------
	.section	.nv.constant0._Z18shfl_intimage_rowsP5uint4S0_,"a",@progbits
	.sectionflags	@""
	.align	4
.nv.constant0._Z18shfl_intimage_rowsP5uint4S0_:
	.zero		912


//--------------------- SYMBOLS --------------------------

	.type		.nv.reservedSmem.offset0,@object
	.size		.nv.reservedSmem.offset0,0x4
	.type		.nv.reservedSmem.cap,@object
	.size		.nv.reservedSmem.cap,0x4
